	.target	sm_90a

	.elftype	@"ET_EXEC"


//--------------------- .note.nv.tkinfo           --------------------------
	.section	.note.nv.tkinfo,"",@"SHT_NOTE"
	.sectionflags	@"SHF_NOTE_NV_TKINFO"
	.tkinfo
        /*0018*/ 	.word	0x00000002
        /*0030*/ 	.string	""
        /*0030*/ 	.string	"ptxas"
        /*0030*/ 	.string	"Cuda compilation tools, release 13.0, V13.0.88"
        /*0030*/ 	.string	"Build cuda_13.0.r13.0/compiler.36424714_0"
        /*0030*/ 	.string	"-arch sm_90a -m 64 "



//--------------------- .note.nv.cuinfo           --------------------------
	.section	.note.nv.cuinfo,"",@"SHT_NOTE"
	.sectionflags	@"SHF_NOTE_NV_CUINFO"
        /*0018*/ 	.short	0x0002
        /*001a*/ 	.short	0x005a
        /*001c*/ 	.short	0x0082
	.zero		2


//--------------------- .nv.info                  --------------------------
	.section	.nv.info,"",@"SHT_CUDA_INFO"
	.align	4


	//----- nvinfo : EIATTR_REGCOUNT
	.align		4
        /*0000*/ 	.byte	0x04, 0x2f
        /*0002*/ 	.short	(.L_12 - .L_11)
	.align		4
.L_11:
        /*0004*/ 	.word	index@(_ZN7cutlass13device_kernelIN5flash19enable_sm80_to_sm89INS1_16FlashAttnFwdSm80INS1_25CollectiveMainloopFwdSm80ILi8ELi1ELb0EN4cute5tupleIJNS5_1CILi128EEENS7_ILi48EEENS7_ILi256EEEEEELi256ENS_6half_tEfNS_4arch4Sm80ELb1ELb0ELb0ELb1ELb1ELb1ELb1ELb0EEENS1_21CollectiveEpilogueFwdINS6_IJS8_SA_S9_EEENS6_IJNS7_ILi1EEESI_SI_EEESC_SE_Li256ELb1ELb1ELb0ELb0EEENS1_19SingleTileSchedulerILb1ELb0ELb1ELi128EEEEEEEEEvNT_6ParamsE)
        /*0008*/ 	.word	0x00000004


	//----- nvinfo : EIATTR_FRAME_SIZE
	.align		4
.L_12:
        /*000c*/ 	.byte	0x04, 0x11
        /*000e*/ 	.short	(.L_14 - .L_13)
	.align		4
.L_13:
        /*0010*/ 	.word	index@(_ZN7cutlass13device_kernelIN5flash19enable_sm80_to_sm89INS1_16FlashAttnFwdSm80INS1_25CollectiveMainloopFwdSm80ILi8ELi1ELb0EN4cute5tupleIJNS5_1CILi128EEENS7_ILi48EEENS7_ILi256EEEEEELi256ENS_6half_tEfNS_4arch4Sm80ELb1ELb0ELb0ELb1ELb1ELb1ELb1ELb0EEENS1_21CollectiveEpilogueFwdINS6_IJS8_SA_S9_EEENS6_IJNS7_ILi1EEESI_SI_EEESC_SE_Li256ELb1ELb1ELb0ELb0EEENS1_19SingleTileSchedulerILb1ELb0ELb1ELi128EEEEEEEEEvNT_6ParamsE)
        /*0014*/ 	.word	0x00000000


	//----- nvinfo : EIATTR_REGCOUNT
	.align		4
.L_14:
        /*0018*/ 	.byte	0x04, 0x2f
        /*001a*/ 	.short	(.L_16 - .L_15)
	.align		4
.L_15:
        /*001c*/ 	.word	index@(_ZN7cutlass13device_kernelIN5flash19enable_sm80_to_sm89INS1_16FlashAttnFwdSm80INS1_25CollectiveMainloopFwdSm80ILi8ELi1ELb0EN4cute5tupleIJNS5_1CILi128EEENS7_ILi96EEENS7_ILi256EEEEEELi256ENS_6half_tEfNS_4arch4Sm80ELb1ELb0ELb0ELb1ELb1ELb0ELb1ELb0EEENS1_21CollectiveEpilogueFwdINS6_IJS8_SA_S9_EEENS6_IJNS7_ILi1EEESI_SI_EEESC_SE_Li256ELb1ELb1ELb0ELb0EEENS1_19SingleTileSchedulerILb1ELb0ELb1ELi128EEEEEEEEEvNT_6ParamsE)
        /*0020*/ 	.word	0x00000004


	//----- nvinfo : EIATTR_FRAME_SIZE
	.align		4
.L_16:
        /*0024*/ 	.byte	0x04, 0x11
        /*0026*/ 	.short	(.L_18 - .L_17)
	.align		4
.L_17:
        /*0028*/ 	.word	index@(_ZN7cutlass13device_kernelIN5flash19enable_sm80_to_sm89INS1_16FlashAttnFwdSm80INS1_25CollectiveMainloopFwdSm80ILi8ELi1ELb0EN4cute5tupleIJNS5_1CILi128EEENS7_ILi96EEENS7_ILi256EEEEEELi256ENS_6half_tEfNS_4arch4Sm80ELb1ELb0ELb0ELb1ELb1ELb0ELb1ELb0EEENS1_21CollectiveEpilogueFwdINS6_IJS8_SA_S9_EEENS6_IJNS7_ILi1EEESI_SI_EEESC_SE_Li256ELb1ELb1ELb0ELb0EEENS1_19SingleTileSchedulerILb1ELb0ELb1ELi128EEEEEEEEEvNT_6ParamsE)
        /*002c*/ 	.word	0x00000000


	//----- nvinfo : EIATTR_REGCOUNT
	.align		4
.L_18:
        /*0030*/ 	.byte	0x04, 0x2f
        /*0032*/ 	.short	(.L_20 - .L_19)
	.align		4
.L_19:
        /*0034*/ 	.word	index@(_ZN7cutlass13device_kernelIN5flash19enable_sm80_to_sm89INS1_16FlashAttnFwdSm80INS1_25CollectiveMainloopFwdSm80ILi8ELi1ELb0EN4cute5tupleIJNS5_1CILi128EEENS7_ILi96EEENS7_ILi256EEEEEELi256ENS_6half_tEfNS_4arch4Sm80ELb1ELb0ELb0ELb0ELb1ELb0ELb1ELb0EEENS1_21CollectiveEpilogueFwdINS6_IJS8_SA_S9_EEENS6_IJNS7_ILi1EEESI_SI_EEESC_SE_Li256ELb0ELb1ELb0ELb0EEENS1_30DynamicPersistentTileSchedulerILi256ELi256ELb0ELb1ELb0EEEEEEEEEvNT_6ParamsE)
        /*0038*/ 	.word	0x00000004


	//----- nvinfo : EIATTR_FRAME_SIZE
	.align		4
.L_20:
        /*003c*/ 	.byte	0x04, 0x11
        /*003e*/ 	.short	(.L_22 - .L_21)
	.align		4
.L_21:
        /*0040*/ 	.word	index@(_ZN7cutlass13device_kernelIN5flash19enable_sm80_to_sm89INS1_16FlashAttnFwdSm80INS1_25CollectiveMainloopFwdSm80ILi8ELi1ELb0EN4cute5tupleIJNS5_1CILi128EEENS7_ILi96EEENS7_ILi256EEEEEELi256ENS_6half_tEfNS_4arch4Sm80ELb1ELb0ELb0ELb0ELb1ELb0ELb1ELb0EEENS1_21CollectiveEpilogueFwdINS6_IJS8_SA_S9_EEENS6_IJNS7_ILi1EEESI_SI_EEESC_SE_Li256ELb0ELb1ELb0ELb0EEENS1_30DynamicPersistentTileSchedulerILi256ELi256ELb0ELb1ELb0EEEEEEEEEvNT_6ParamsE)
        /*0044*/ 	.word	0x00000000


	//----- nvinfo : EIATTR_REGCOUNT
	.align		4
.L_22:
        /*0048*/ 	.byte	0x04, 0x2f
        /*004a*/ 	.short	(.L_24 - .L_23)
	.align		4
.L_23:
        /*004c*/ 	.word	index@(_ZN7cutlass13device_kernelIN5flash19enable_sm80_to_sm89INS1_16FlashAttnFwdSm80INS1_25CollectiveMainloopFwdSm80ILi8ELi1ELb0EN4cute5tupleIJNS5_1CILi128EEENS7_ILi48EEENS7_ILi256EEEEEELi256ENS_6half_tEfNS_4arch4Sm80ELb0ELb1ELb0ELb1ELb1ELb1ELb1ELb0EEENS1_21CollectiveEpilogueFwdINS6_IJS8_SA_S9_EEENS6_IJNS7_ILi1EEESI_SI_EEESC_SE_Li256ELb1ELb1ELb0ELb0EEENS1_19SingleTileSchedulerILb1ELb0ELb1ELi128EEEEEEEEEvNT_6ParamsE)
        /*0050*/ 	.word	0x00000004


	//----- nvinfo : EIATTR_FRAME_SIZE
	.align		4
.L_24:
        /*0054*/ 	.byte	0x04, 0x11
        /*0056*/ 	.short	(.L_26 - .L_25)
	.align		4
.L_25:
        /*0058*/ 	.word	index@(_ZN7cutlass13device_kernelIN5flash19enable_sm80_to_sm89INS1_16FlashAttnFwdSm80INS1_25CollectiveMainloopFwdSm80ILi8ELi1ELb0EN4cute5tupleIJNS5_1CILi128EEENS7_ILi48EEENS7_ILi256EEEEEELi256ENS_6half_tEfNS_4arch4Sm80ELb0ELb1ELb0ELb1ELb1ELb1ELb1ELb0EEENS1_21CollectiveEpilogueFwdINS6_IJS8_SA_S9_EEENS6_IJNS7_ILi1EEESI_SI_EEESC_SE_Li256ELb1ELb1ELb0ELb0EEENS1_19SingleTileSchedulerILb1ELb0ELb1ELi128EEEEEEEEEvNT_6ParamsE)
        /*005c*/ 	.word	0x00000000


	//----- nvinfo : EIATTR_REGCOUNT
	.align		4
.L_26:
        /*0060*/ 	.byte	0x04, 0x2f
        /*0062*/ 	.short	(.L_28 - .L_27)
	.align		4
.L_27:
        /*0064*/ 	.word	index@(_ZN7cutlass13device_kernelIN5flash19enable_sm80_to_sm89INS1_16FlashAttnFwdSm80INS1_25CollectiveMainloopFwdSm80ILi8ELi1ELb0EN4cute5tupleIJNS5_1CILi128EEENS7_ILi64EEENS7_ILi256EEEEEELi256ENS_6half_tEfNS_4arch4Sm80ELb0ELb1ELb0ELb1ELb1ELb0ELb1ELb0EEENS1_21CollectiveEpilogueFwdINS6_IJS8_SA_S9_EEENS6_IJNS7_ILi1EEESI_SI_EEESC_SE_Li256ELb1ELb1ELb0ELb0EEENS1_19SingleTileSchedulerILb1ELb0ELb1ELi128EEEEEEEEEvNT_6ParamsE)
        /*0068*/ 	.word	0x00000004


	//----- nvinfo : EIATTR_FRAME_SIZE
	.align		4
.L_28:
        /*006c*/ 	.byte	0x04, 0x11
        /*006e*/ 	.short	(.L_30 - .L_29)
	.align		4
.L_29:
        /*0070*/ 	.word	index@(_ZN7cutlass13device_kernelIN5flash19enable_sm80_to_sm89INS1_16FlashAttnFwdSm80INS1_25CollectiveMainloopFwdSm80ILi8ELi1ELb0EN4cute5tupleIJNS5_1CILi128EEENS7_ILi64EEENS7_ILi256EEEEEELi256ENS_6half_tEfNS_4arch4Sm80ELb0ELb1ELb0ELb1ELb1ELb0ELb1ELb0EEENS1_21CollectiveEpilogueFwdINS6_IJS8_SA_S9_EEENS6_IJNS7_ILi1EEESI_SI_EEESC_SE_Li256ELb1ELb1ELb0ELb0EEENS1_19SingleTileSchedulerILb1ELb0ELb1ELi128EEEEEEEEEvNT_6ParamsE)
        /*0074*/ 	.word	0x00000000


	//----- nvinfo : EIATTR_REGCOUNT
	.align		4
.L_30:
        /*0078*/ 	.byte	0x04, 0x2f
        /*007a*/ 	.short	(.L_32 - .L_31)
	.align		4
.L_31:
        /*007c*/ 	.word	index@(_ZN7cutlass13device_kernelIN5flash19enable_sm80_to_sm89INS1_16FlashAttnFwdSm80INS1_25CollectiveMainloopFwdSm80ILi8ELi1ELb0EN4cute5tupleIJNS5_1CILi128EEENS7_ILi64EEENS7_ILi256EEEEEELi256ENS_6half_tEfNS_4arch4Sm80ELb0ELb1ELb0ELb0ELb1ELb0ELb1ELb0EEENS1_21CollectiveEpilogueFwdINS6_IJS8_SA_S9_EEENS6_IJNS7_ILi1EEESI_SI_EEESC_SE_Li256ELb0ELb1ELb0ELb0EEENS1_19SingleTileSchedulerILb0ELb0ELb1ELi128EEEEEEEEEvNT_6ParamsE)
        /*0080*/ 	.word	0x00000004


	//----- nvinfo : EIATTR_FRAME_SIZE
	.align		4
.L_32:
        /*0084*/ 	.byte	0x04, 0x11
        /*0086*/ 	.short	(.L_34 - .L_33)
	.align		4
.L_33:
        /*0088*/ 	.word	index@(_ZN7cutlass13device_kernelIN5flash19enable_sm80_to_sm89INS1_16FlashAttnFwdSm80INS1_25CollectiveMainloopFwdSm80ILi8ELi1ELb0EN4cute5tupleIJNS5_1CILi128EEENS7_ILi64EEENS7_ILi256EEEEEELi256ENS_6half_tEfNS_4arch4Sm80ELb0ELb1ELb0ELb0ELb1ELb0ELb1ELb0EEENS1_21CollectiveEpilogueFwdINS6_IJS8_SA_S9_EEENS6_IJNS7_ILi1EEESI_SI_EEESC_SE_Li256ELb0ELb1ELb0ELb0EEENS1_19SingleTileSchedulerILb0ELb0ELb1ELi128EEEEEEEEEvNT_6ParamsE)
        /*008c*/ 	.word	0x00000000


	//----- nvinfo : EIATTR_REGCOUNT
	.align		4
.L_34:
        /*0090*/ 	.byte	0x04, 0x2f
        /*0092*/ 	.short	(.L_36 - .L_35)
	.align		4
.L_35:
        /*0094*/ 	.word	index@(_ZN7cutlass13device_kernelIN5flash19enable_sm80_to_sm89INS1_16FlashAttnFwdSm80INS1_25CollectiveMainloopFwdSm80ILi8ELi1ELb0EN4cute5tupleIJNS5_1CILi128EEENS7_ILi48EEENS7_ILi256EEEEEELi256ENS_6half_tEfNS_4arch4Sm80ELb0ELb0ELb0ELb1ELb1ELb1ELb1ELb0EEENS1_21CollectiveEpilogueFwdINS6_IJS8_SA_S9_EEENS6_IJNS7_ILi1EEESI_SI_EEESC_SE_Li256ELb1ELb1ELb0ELb0EEENS1_19SingleTileSchedulerILb1ELb0ELb1ELi128EEEEEEEEEvNT_6ParamsE)
        /*0098*/ 	.word	0x00000004


	//----- nvinfo : EIATTR_FRAME_SIZE
	.align		4
.L_36:
        /*009c*/ 	.byte	0x04, 0x11
        /*009e*/ 	.short	(.L_38 - .L_37)
	.align		4
.L_37:
        /*00a0*/ 	.word	index@(_ZN7cutlass13device_kernelIN5flash19enable_sm80_to_sm89INS1_16FlashAttnFwdSm80INS1_25CollectiveMainloopFwdSm80ILi8ELi1ELb0EN4cute5tupleIJNS5_1CILi128EEENS7_ILi48EEENS7_ILi256EEEEEELi256ENS_6half_tEfNS_4arch4Sm80ELb0ELb0ELb0ELb1ELb1ELb1ELb1ELb0EEENS1_21CollectiveEpilogueFwdINS6_IJS8_SA_S9_EEENS6_IJNS7_ILi1EEESI_SI_EEESC_SE_Li256ELb1ELb1ELb0ELb0EEENS1_19SingleTileSchedulerILb1ELb0ELb1ELi128EEEEEEEEEvNT_6ParamsE)
        /*00a4*/ 	.word	0x00000000


	//----- nvinfo : EIATTR_REGCOUNT
	.align		4
.L_38:
        /*00a8*/ 	.byte	0x04, 0x2f
        /*00aa*/ 	.short	(.L_40 - .L_39)
	.align		4
.L_39:
        /*00ac*/ 	.word	index@(_ZN7cutlass13device_kernelIN5flash19enable_sm80_to_sm89INS1_16FlashAttnFwdSm80INS1_25CollectiveMainloopFwdSm80ILi8ELi1ELb0EN4cute5tupleIJNS5_1CILi128EEENS7_ILi96EEENS7_ILi256EEEEEELi256ENS_6half_tEfNS_4arch4Sm80ELb0ELb0ELb0ELb1ELb1ELb0ELb1ELb0EEENS1_21CollectiveEpilogueFwdINS6_IJS8_SA_S9_EEENS6_IJNS7_ILi1EEESI_SI_EEESC_SE_Li256ELb1ELb1ELb0ELb0EEENS1_19SingleTileSchedulerILb1ELb0ELb1ELi128EEEEEEEEEvNT_6ParamsE)
        /*00b0*/ 	.word	0x00000004


	//----- nvinfo : EIATTR_FRAME_SIZE
	.align		4
.L_40:
        /*00b4*/ 	.byte	0x04, 0x11
        /*00b6*/ 	.short	(.L_42 - .L_41)
	.align		4
.L_41:
        /*00b8*/ 	.word	index@(_ZN7cutlass13device_kernelIN5flash19enable_sm80_to_sm89INS1_16FlashAttnFwdSm80INS1_25CollectiveMainloopFwdSm80ILi8ELi1ELb0EN4cute5tupleIJNS5_1CILi128EEENS7_ILi96EEENS7_ILi256EEEEEELi256ENS_6half_tEfNS_4arch4Sm80ELb0ELb0ELb0ELb1ELb1ELb0ELb1ELb0EEENS1_21CollectiveEpilogueFwdINS6_IJS8_SA_S9_EEENS6_IJNS7_ILi1EEESI_SI_EEESC_SE_Li256ELb1ELb1ELb0ELb0EEENS1_19SingleTileSchedulerILb1ELb0ELb1ELi128EEEEEEEEEvNT_6ParamsE)
        /*00bc*/ 	.word	0x00000000


	//----- nvinfo : EIATTR_REGCOUNT
	.align		4
.L_42:
        /*00c0*/ 	.byte	0x04, 0x2f
        /*00c2*/ 	.short	(.L_44 - .L_43)
	.align		4
.L_43:
        /*00c4*/ 	.word	index@(_ZN7cutlass13device_kernelIN5flash19enable_sm80_to_sm89INS1_16FlashAttnFwdSm80INS1_25CollectiveMainloopFwdSm80ILi8ELi1ELb0EN4cute5tupleIJNS5_1CILi128EEENS7_ILi96EEENS7_ILi256EEEEEELi256ENS_6half_tEfNS_4arch4Sm80ELb0ELb0ELb0ELb0ELb1ELb0ELb1ELb0EEENS1_21CollectiveEpilogueFwdINS6_IJS8_SA_S9_EEENS6_IJNS7_ILi1EEESI_SI_EEESC_SE_Li256ELb0ELb1ELb0ELb0EEENS1_19SingleTileSchedulerILb0ELb0ELb1ELi128EEEEEEEEEvNT_6ParamsE)
        /*00c8*/ 	.word	0x00000004


	//----- nvinfo : EIATTR_FRAME_SIZE
	.align		4
.L_44:
        /*00cc*/ 	.byte	0x04, 0x11
        /*00ce*/ 	.short	(.L_46 - .L_45)
	.align		4
.L_45:
        /*00d0*/ 	.word	index@(_ZN7cutlass13device_kernelIN5flash19enable_sm80_to_sm89INS1_16FlashAttnFwdSm80INS1_25CollectiveMainloopFwdSm80ILi8ELi1ELb0EN4cute5tupleIJNS5_1CILi128EEENS7_ILi96EEENS7_ILi256EEEEEELi256ENS_6half_tEfNS_4arch4Sm80ELb0ELb0ELb0ELb0ELb1ELb0ELb1ELb0EEENS1_21CollectiveEpilogueFwdINS6_IJS8_SA_S9_EEENS6_IJNS7_ILi1EEESI_SI_EEESC_SE_Li256ELb0ELb1ELb0ELb0EEENS1_19SingleTileSchedulerILb0ELb0ELb1ELi128EEEEEEEEEvNT_6ParamsE)
        /*00d4*/ 	.word	0x00000000


	//----- nvinfo : EIATTR_REGCOUNT
	.align		4
.L_46:
        /*00d8*/ 	.byte	0x04, 0x2f
        /*00da*/ 	.short	(.L_48 - .L_47)
	.align		4
.L_47:
        /*00dc*/ 	.word	index@(_ZN7cutlass13device_kernelIN5flash19enable_sm80_to_sm89INS1_16FlashAttnFwdSm80INS1_25CollectiveMainloopFwdSm80ILi8ELi1ELb0EN4cute5tupleIJNS5_1CILi128EEENS7_ILi32EEENS7_ILi256EEEEEELi256ENS_6half_tEfNS_4arch4Sm80ELb1ELb0ELb0ELb1ELb1ELb1ELb1ELb0EEENS1_21CollectiveEpilogueFwdINS6_IJS8_SA_S9_EEENS6_IJNS7_ILi1EEESI_SI_EEESC_SE_Li256ELb1ELb1ELb0ELb0EEENS1_19SingleTileSchedulerILb1ELb0ELb1ELi128EEEEEEEEEvNT_6ParamsE)
        /*00e0*/ 	.word	0x00000004


	//----- nvinfo : EIATTR_FRAME_SIZE
	.align		4
.L_48:
        /*00e4*/ 	.byte	0x04, 0x11
        /*00e6*/ 	.short	(.L_50 - .L_49)
	.align		4
.L_49:
        /*00e8*/ 	.word	index@(_ZN7cutlass13device_kernelIN5flash19enable_sm80_to_sm89INS1_16FlashAttnFwdSm80INS1_25CollectiveMainloopFwdSm80ILi8ELi1ELb0EN4cute5tupleIJNS5_1CILi128EEENS7_ILi32EEENS7_ILi256EEEEEELi256ENS_6half_tEfNS_4arch4Sm80ELb1ELb0ELb0ELb1ELb1ELb1ELb1ELb0EEENS1_21CollectiveEpilogueFwdINS6_IJS8_SA_S9_EEENS6_IJNS7_ILi1EEESI_SI_EEESC_SE_Li256ELb1ELb1ELb0ELb0EEENS1_19SingleTileSchedulerILb1ELb0ELb1ELi128EEEEEEEEEvNT_6ParamsE)
        /*00ec*/ 	.word	0x00000000


	//----- nvinfo : EIATTR_REGCOUNT
	.align		4
.L_50:
        /*00f0*/ 	.byte	0x04, 0x2f
        /*00f2*/ 	.short	(.L_52 - .L_51)
	.align		4
.L_51:
        /*00f4*/ 	.word	index@(_ZN7cutlass13device_kernelIN5flash19enable_sm80_to_sm89INS1_16FlashAttnFwdSm80INS1_25CollectiveMainloopFwdSm80ILi8ELi1ELb1EN4cute5tupleIJNS5_1CILi128EEENS7_ILi64EEENS7_ILi256EEEEEELi256ENS_6half_tEfNS_4arch4Sm80ELb1ELb0ELb0ELb1ELb1ELb0ELb1ELb0EEENS1_21CollectiveEpilogueFwdINS6_IJS8_SA_S9_EEENS6_IJNS7_ILi1EEESI_SI_EEESC_SE_Li256ELb1ELb1ELb0ELb0EEENS1_19SingleTileSchedulerILb1ELb0ELb1ELi128EEEEEEEEEvNT_6ParamsE)
        /*00f8*/ 	.word	0x00000004


	//----- nvinfo : EIATTR_FRAME_SIZE
	.align		4
.L_52:
        /*00fc*/ 	.byte	0x04, 0x11
        /*00fe*/ 	.short	(.L_54 - .L_53)
	.align		4
.L_53:
        /*0100*/ 	.word	index@(_ZN7cutlass13device_kernelIN5flash19enable_sm80_to_sm89INS1_16FlashAttnFwdSm80INS1_25CollectiveMainloopFwdSm80ILi8ELi1ELb1EN4cute5tupleIJNS5_1CILi128EEENS7_ILi64EEENS7_ILi256EEEEEELi256ENS_6half_tEfNS_4arch4Sm80ELb1ELb0ELb0ELb1ELb1ELb0ELb1ELb0EEENS1_21CollectiveEpilogueFwdINS6_IJS8_SA_S9_EEENS6_IJNS7_ILi1EEESI_SI_EEESC_SE_Li256ELb1ELb1ELb0ELb0EEENS1_19SingleTileSchedulerILb1ELb0ELb1ELi128EEEEEEEEEvNT_6ParamsE)
        /*0104*/ 	.word	0x00000000


	//----- nvinfo : EIATTR_REGCOUNT
	.align		4
.L_54:
        /*0108*/ 	.byte	0x04, 0x2f
        /*010a*/ 	.short	(.L_56 - .L_55)
	.align		4
.L_55:
        /*010c*/ 	.word	index@(_ZN7cutlass13device_kernelIN5flash19enable_sm80_to_sm89INS1_16FlashAttnFwdSm80INS1_25CollectiveMainloopFwdSm80ILi8ELi1ELb1EN4cute5tupleIJNS5_1CILi128EEENS7_ILi64EEENS7_ILi256EEEEEELi256ENS_6half_tEfNS_4arch4Sm80ELb1ELb0ELb0ELb0ELb1ELb0ELb1ELb0EEENS1_21CollectiveEpilogueFwdINS6_IJS8_SA_S9_EEENS6_IJNS7_ILi1EEESI_SI_EEESC_SE_Li256ELb0ELb1ELb0ELb0EEENS1_30DynamicPersistentTileSchedulerILi256ELi256ELb0ELb1ELb0EEEEEEEEEvNT_6ParamsE)
        /*0110*/ 	.word	0x00000004


	//----- nvinfo : EIATTR_FRAME_SIZE
	.align		4
.L_56:
        /*0114*/ 	.byte	0x04, 0x11
        /*0116*/ 	.short	(.L_58 - .L_57)
	.align		4
.L_57:
        /*0118*/ 	.word	index@(_ZN7cutlass13device_kernelIN5flash19enable_sm80_to_sm89INS1_16FlashAttnFwdSm80INS1_25CollectiveMainloopFwdSm80ILi8ELi1ELb1EN4cute5tupleIJNS5_1CILi128EEENS7_ILi64EEENS7_ILi256EEEEEELi256ENS_6half_tEfNS_4arch4Sm80ELb1ELb0ELb0ELb0ELb1ELb0ELb1ELb0EEENS1_21CollectiveEpilogueFwdINS6_IJS8_SA_S9_EEENS6_IJNS7_ILi1EEESI_SI_EEESC_SE_Li256ELb0ELb1ELb0ELb0EEENS1_30DynamicPersistentTileSchedulerILi256ELi256ELb0ELb1ELb0EEEEEEEEEvNT_6ParamsE)
        /*011c*/ 	.word	0x00000000


	//----- nvinfo : EIATTR_REGCOUNT
	.align		4
.L_58:
        /*0120*/ 	.byte	0x04, 0x2f
        /*0122*/ 	.short	(.L_60 - .L_59)
	.align		4
.L_59:
        /*0124*/ 	.word	index@(_ZN7cutlass13device_kernelIN5flash19enable_sm80_to_sm89INS1_16FlashAttnFwdSm80INS1_25CollectiveMainloopFwdSm80ILi8ELi1ELb0EN4cute5tupleIJNS5_1CILi128EEENS7_ILi32EEENS7_ILi256EEEEEELi256ENS_6half_tEfNS_4arch4Sm80ELb0ELb1ELb0ELb1ELb1ELb1ELb1ELb0EEENS1_21CollectiveEpilogueFwdINS6_IJS8_SA_S9_EEENS6_IJNS7_ILi1EEESI_SI_EEESC_SE_Li256ELb1ELb1ELb0ELb0EEENS1_19SingleTileSchedulerILb1ELb0ELb1ELi128EEEEEEEEEvNT_6ParamsE)
        /*0128*/ 	.word	0x00000004


	//----- nvinfo : EIATTR_FRAME_SIZE
	.align		4
.L_60:
        /*012c*/ 	.byte	0x04, 0x11
        /*012e*/ 	.short	(.L_62 - .L_61)
	.align		4
.L_61:
        /*0130*/ 	.word	index@(_ZN7cutlass13device_kernelIN5flash19enable_sm80_to_sm89INS1_16FlashAttnFwdSm80INS1_25CollectiveMainloopFwdSm80ILi8ELi1ELb0EN4cute5tupleIJNS5_1CILi128EEENS7_ILi32EEENS7_ILi256EEEEEELi256ENS_6half_tEfNS_4arch4Sm80ELb0ELb1ELb0ELb1ELb1ELb1ELb1ELb0EEENS1_21CollectiveEpilogueFwdINS6_IJS8_SA_S9_EEENS6_IJNS7_ILi1EEESI_SI_EEESC_SE_Li256ELb1ELb1ELb0ELb0EEENS1_19SingleTileSchedulerILb1ELb0ELb1ELi128EEEEEEEEEvNT_6ParamsE)
        /*0134*/ 	.word	0x00000000


	//----- nvinfo : EIATTR_REGCOUNT
	.align		4
.L_62:
        /*0138*/ 	.byte	0x04, 0x2f
        /*013a*/ 	.short	(.L_64 - .L_63)
	.align		4
.L_63:
        /*013c*/ 	.word	index@(_ZN7cutlass13device_kernelIN5flash19enable_sm80_to_sm89INS1_16FlashAttnFwdSm80INS1_25CollectiveMainloopFwdSm80ILi8ELi1ELb1EN4cute5tupleIJNS5_1CILi128EEENS7_ILi48EEENS7_ILi256EEEEEELi256ENS_6half_tEfNS_4arch4Sm80ELb0ELb1ELb0ELb1ELb1ELb0ELb1ELb0EEENS1_21CollectiveEpilogueFwdINS6_IJS8_SA_S9_EEENS6_IJNS7_ILi1EEESI_SI_EEESC_SE_Li256ELb1ELb1ELb0ELb0EEENS1_19SingleTileSchedulerILb1ELb0ELb1ELi128EEEEEEEEEvNT_6ParamsE)
        /*0140*/ 	.word	0x00000004


	//----- nvinfo : EIATTR_FRAME_SIZE
	.align		4
.L_64:
        /*0144*/ 	.byte	0x04, 0x11
        /*0146*/ 	.short	(.L_66 - .L_65)
	.align		4
.L_65:
        /*0148*/ 	.word	index@(_ZN7cutlass13device_kernelIN5flash19enable_sm80_to_sm89INS1_16FlashAttnFwdSm80INS1_25CollectiveMainloopFwdSm80ILi8ELi1ELb1EN4cute5tupleIJNS5_1CILi128EEENS7_ILi48EEENS7_ILi256EEEEEELi256ENS_6half_tEfNS_4arch4Sm80ELb0ELb1ELb0ELb1ELb1ELb0ELb1ELb0EEENS1_21CollectiveEpilogueFwdINS6_IJS8_SA_S9_EEENS6_IJNS7_ILi1EEESI_SI_EEESC_SE_Li256ELb1ELb1ELb0ELb0EEENS1_19SingleTileSchedulerILb1ELb0ELb1ELi128EEEEEEEEEvNT_6ParamsE)
        /*014c*/ 	.word	0x00000000


	//----- nvinfo : EIATTR_REGCOUNT
	.align		4
.L_66:
        /*0150*/ 	.byte	0x04, 0x2f
        /*0152*/ 	.short	(.L_68 - .L_67)
	.align		4
.L_67:
        /*0154*/ 	.word	index@(_ZN7cutlass13device_kernelIN5flash19enable_sm80_to_sm89INS1_16FlashAttnFwdSm80INS1_25CollectiveMainloopFwdSm80ILi8ELi1ELb1EN4cute5tupleIJNS5_1CILi128EEENS7_ILi48EEENS7_ILi256EEEEEELi256ENS_6half_tEfNS_4arch4Sm80ELb0ELb1ELb0ELb0ELb1ELb0ELb1ELb0EEENS1_21CollectiveEpilogueFwdINS6_IJS8_SA_S9_EEENS6_IJNS7_ILi1EEESI_SI_EEESC_SE_Li256ELb0ELb1ELb0ELb0EEENS1_19SingleTileSchedulerILb0ELb0ELb1ELi128EEEEEEEEEvNT_6ParamsE)
        /*0158*/ 	.word	0x00000004


	//----- nvinfo : EIATTR_FRAME_SIZE
	.align		4
.L_68:
        /*015c*/ 	.byte	0x04, 0x11
        /*015e*/ 	.short	(.L_70 - .L_69)
	.align		4
.L_69:
        /*0160*/ 	.word	index@(_ZN7cutlass13device_kernelIN5flash19enable_sm80_to_sm89INS1_16FlashAttnFwdSm80INS1_25CollectiveMainloopFwdSm80ILi8ELi1ELb1EN4cute5tupleIJNS5_1CILi128EEENS7_ILi48EEENS7_ILi256EEEEEELi256ENS_6half_tEfNS_4arch4Sm80ELb0ELb1ELb0ELb0ELb1ELb0ELb1ELb0EEENS1_21CollectiveEpilogueFwdINS6_IJS8_SA_S9_EEENS6_IJNS7_ILi1EEESI_SI_EEESC_SE_Li256ELb0ELb1ELb0ELb0EEENS1_19SingleTileSchedulerILb0ELb0ELb1ELi128EEEEEEEEEvNT_6ParamsE)
        /*0164*/ 	.word	0x00000000


	//----- nvinfo : EIATTR_REGCOUNT
	.align		4
.L_70:
        /*0168*/ 	.byte	0x04, 0x2f
        /*016a*/ 	.short	(.L_72 - .L_71)
	.align		4
.L_71:
        /*016c*/ 	.word	index@(_ZN7cutlass13device_kernelIN5flash19enable_sm80_to_sm89INS1_16FlashAttnFwdSm80INS1_25CollectiveMainloopFwdSm80ILi8ELi1ELb0EN4cute5tupleIJNS5_1CILi128EEENS7_ILi32EEENS7_ILi256EEEEEELi256ENS_6half_tEfNS_4arch4Sm80ELb0ELb0ELb0ELb1ELb1ELb1ELb1ELb0EEENS1_21CollectiveEpilogueFwdINS6_IJS8_SA_S9_EEENS6_IJNS7_ILi1EEESI_SI_EEESC_SE_Li256ELb1ELb1ELb0ELb0EEENS1_19SingleTileSchedulerILb1ELb0ELb1ELi128EEEEEEEEEvNT_6ParamsE)
        /*0170*/ 	.word	0x00000004


	//----- nvinfo : EIATTR_FRAME_SIZE
	.align		4
.L_72:
        /*0174*/ 	.byte	0x04, 0x11
        /*0176*/ 	.short	(.L_74 - .L_73)
	.align		4
.L_73:
        /*0178*/ 	.word	index@(_ZN7cutlass13device_kernelIN5flash19enable_sm80_to_sm89INS1_16FlashAttnFwdSm80INS1_25CollectiveMainloopFwdSm80ILi8ELi1ELb0EN4cute5tupleIJNS5_1CILi128EEENS7_ILi32EEENS7_ILi256EEEEEELi256ENS_6half_tEfNS_4arch4Sm80ELb0ELb0ELb0ELb1ELb1ELb1ELb1ELb0EEENS1_21CollectiveEpilogueFwdINS6_IJS8_SA_S9_EEENS6_IJNS7_ILi1EEESI_SI_EEESC_SE_Li256ELb1ELb1ELb0ELb0EEENS1_19SingleTileSchedulerILb1ELb0ELb1ELi128EEEEEEEEEvNT_6ParamsE)
        /*017c*/ 	.word	0x00000000


	//----- nvinfo : EIATTR_REGCOUNT
	.align		4
.L_74:
        /*0180*/ 	.byte	0x04, 0x2f
        /*0182*/ 	.short	(.L_76 - .L_75)
	.align		4
.L_75:
        /*0184*/ 	.word	index@(_ZN7cutlass13device_kernelIN5flash19enable_sm80_to_sm89INS1_16FlashAttnFwdSm80INS1_25CollectiveMainloopFwdSm80ILi8ELi1ELb1EN4cute5tupleIJNS5_1CILi128EEENS7_ILi64EEENS7_ILi256EEEEEELi256ENS_6half_tEfNS_4arch4Sm80ELb0ELb0ELb0ELb1ELb1ELb0ELb1ELb0EEENS1_21CollectiveEpilogueFwdINS6_IJS8_SA_S9_EEENS6_IJNS7_ILi1EEESI_SI_EEESC_SE_Li256ELb1ELb1ELb0ELb0EEENS1_19SingleTileSchedulerILb1ELb0ELb1ELi128EEEEEEEEEvNT_6ParamsE)
        /*0188*/ 	.word	0x00000004


	//----- nvinfo : EIATTR_FRAME_SIZE
	.align		4
.L_76:
        /*018c*/ 	.byte	0x04, 0x11
        /*018e*/ 	.short	(.L_78 - .L_77)
	.align		4
.L_77:
        /*0190*/ 	.word	index@(_ZN7cutlass13device_kernelIN5flash19enable_sm80_to_sm89INS1_16FlashAttnFwdSm80INS1_25CollectiveMainloopFwdSm80ILi8ELi1ELb1EN4cute5tupleIJNS5_1CILi128EEENS7_ILi64EEENS7_ILi256EEEEEELi256ENS_6half_tEfNS_4arch4Sm80ELb0ELb0ELb0ELb1ELb1ELb0ELb1ELb0EEENS1_21CollectiveEpilogueFwdINS6_IJS8_SA_S9_EEENS6_IJNS7_ILi1EEESI_SI_EEESC_SE_Li256ELb1ELb1ELb0ELb0EEENS1_19SingleTileSchedulerILb1ELb0ELb1ELi128EEEEEEEEEvNT_6ParamsE)
        /*0194*/ 	.word	0x00000000


	//----- nvinfo : EIATTR_REGCOUNT
	.align		4
.L_78:
        /*0198*/ 	.byte	0x04, 0x2f
        /*019a*/ 	.short	(.L_80 - .L_79)
	.align		4
.L_79:
        /*019c*/ 	.word	index@(_ZN7cutlass13device_kernelIN5flash19enable_sm80_to_sm89INS1_16FlashAttnFwdSm80INS1_25CollectiveMainloopFwdSm80ILi8ELi1ELb1EN4cute5tupleIJNS5_1CILi128EEENS7_ILi64EEENS7_ILi256EEEEEELi256ENS_6half_tEfNS_4arch4Sm80ELb0ELb0ELb0ELb0ELb1ELb0ELb1ELb0EEENS1_21CollectiveEpilogueFwdINS6_IJS8_SA_S9_EEENS6_IJNS7_ILi1EEESI_SI_EEESC_SE_Li256ELb0ELb1ELb0ELb0EEENS1_19SingleTileSchedulerILb0ELb0ELb1ELi128EEEEEEEEEvNT_6ParamsE)
        /*01a0*/ 	.word	0x00000004


	//----- nvinfo : EIATTR_FRAME_SIZE
	.align		4
.L_80:
        /*01a4*/ 	.byte	0x04, 0x11
        /*01a6*/ 	.short	(.L_82 - .L_81)
	.align		4
.L_81:
        /*01a8*/ 	.word	index@(_ZN7cutlass13device_kernelIN5flash19enable_sm80_to_sm89INS1_16FlashAttnFwdSm80INS1_25CollectiveMainloopFwdSm80ILi8ELi1ELb1EN4cute5tupleIJNS5_1CILi128EEENS7_ILi64EEENS7_ILi256EEEEEELi256ENS_6half_tEfNS_4arch4Sm80ELb0ELb0ELb0ELb0ELb1ELb0ELb1ELb0EEENS1_21CollectiveEpilogueFwdINS6_IJS8_SA_S9_EEENS6_IJNS7_ILi1EEESI_SI_EEESC_SE_Li256ELb0ELb1ELb0ELb0EEENS1_19SingleTileSchedulerILb0ELb0ELb1ELi128EEEEEEEEEvNT_6ParamsE)
        /*01ac*/ 	.word	0x00000000


	//----- nvinfo : EIATTR_MIN_STACK_SIZE
	.align		4
.L_82:
        /*01b0*/ 	.byte	0x04, 0x12
        /*01b2*/ 	.short	(.L_84 - .L_83)
	.align		4
.L_83:
        /*01b4*/ 	.word	index@(_ZN7cutlass13device_kernelIN5flash19enable_sm80_to_sm89INS1_16FlashAttnFwdSm80INS1_25CollectiveMainloopFwdSm80ILi8ELi1ELb1EN4cute5tupleIJNS5_1CILi128EEENS7_ILi64EEENS7_ILi256EEEEEELi256ENS_6half_tEfNS_4arch4Sm80ELb0ELb0ELb0ELb0ELb1ELb0ELb1ELb0EEENS1_21CollectiveEpilogueFwdINS6_IJS8_SA_S9_EEENS6_IJNS7_ILi1EEESI_SI_EEESC_SE_Li256ELb0ELb1ELb0ELb0EEENS1_19SingleTileSchedulerILb0ELb0ELb1ELi128EEEEEEEEEvNT_6ParamsE)
        /*01b8*/ 	.word	0x00000000


	//----- nvinfo : EIATTR_MIN_STACK_SIZE
	.align		4
.L_84:
        /*01bc*/ 	.byte	0x04, 0x12
        /*01be*/ 	.short	(.L_86 - .L_85)
	.align		4
.L_85:
        /*01c0*/ 	.word	index@(_ZN7cutlass13device_kernelIN5flash19enable_sm80_to_sm89INS1_16FlashAttnFwdSm80INS1_25CollectiveMainloopFwdSm80ILi8ELi1ELb1EN4cute5tupleIJNS5_1CILi128EEENS7_ILi64EEENS7_ILi256EEEEEELi256ENS_6half_tEfNS_4arch4Sm80ELb0ELb0ELb0ELb1ELb1ELb0ELb1ELb0EEENS1_21CollectiveEpilogueFwdINS6_IJS8_SA_S9_EEENS6_IJNS7_ILi1EEESI_SI_EEESC_SE_Li256ELb1ELb1ELb0ELb0EEENS1_19SingleTileSchedulerILb1ELb0ELb1ELi128EEEEEEEEEvNT_6ParamsE)
        /*01c4*/ 	.word	0x00000000


	//----- nvinfo : EIATTR_MIN_STACK_SIZE
	.align		4
.L_86:
        /*01c8*/ 	.byte	0x04, 0x12
        /*01ca*/ 	.short	(.L_88 - .L_87)
	.align		4
.L_87:
        /*01cc*/ 	.word	index@(_ZN7cutlass13device_kernelIN5flash19enable_sm80_to_sm89INS1_16FlashAttnFwdSm80INS1_25CollectiveMainloopFwdSm80ILi8ELi1ELb0EN4cute5tupleIJNS5_1CILi128EEENS7_ILi32EEENS7_ILi256EEEEEELi256ENS_6half_tEfNS_4arch4Sm80ELb0ELb0ELb0ELb1ELb1ELb1ELb1ELb0EEENS1_21CollectiveEpilogueFwdINS6_IJS8_SA_S9_EEENS6_IJNS7_ILi1EEESI_SI_EEESC_SE_Li256ELb1ELb1ELb0ELb0EEENS1_19SingleTileSchedulerILb1ELb0ELb1ELi128EEEEEEEEEvNT_6ParamsE)
        /*01d0*/ 	.word	0x00000000


	//----- nvinfo : EIATTR_MIN_STACK_SIZE
	.align		4
.L_88:
        /*01d4*/ 	.byte	0x04, 0x12
        /*01d6*/ 	.short	(.L_90 - .L_89)
	.align		4
.L_89:
        /*01d8*/ 	.word	index@(_ZN7cutlass13device_kernelIN5flash19enable_sm80_to_sm89INS1_16FlashAttnFwdSm80INS1_25CollectiveMainloopFwdSm80ILi8ELi1ELb1EN4cute5tupleIJNS5_1CILi128EEENS7_ILi48EEENS7_ILi256EEEEEELi256ENS_6half_tEfNS_4arch4Sm80ELb0ELb1ELb0ELb0ELb1ELb0ELb1ELb0EEENS1_21CollectiveEpilogueFwdINS6_IJS8_SA_S9_EEENS6_IJNS7_ILi1EEESI_SI_EEESC_SE_Li256ELb0ELb1ELb0ELb0EEENS1_19SingleTileSchedulerILb0ELb0ELb1ELi128EEEEEEEEEvNT_6ParamsE)
        /*01dc*/ 	.word	0x00000000


	//----- nvinfo : EIATTR_MIN_STACK_SIZE
	.align		4
.L_90:
        /*01e0*/ 	.byte	0x04, 0x12
        /*01e2*/ 	.short	(.L_92 - .L_91)
	.align		4
.L_91:
        /*01e4*/ 	.word	index@(_ZN7cutlass13device_kernelIN5flash19enable_sm80_to_sm89INS1_16FlashAttnFwdSm80INS1_25CollectiveMainloopFwdSm80ILi8ELi1ELb1EN4cute5tupleIJNS5_1CILi128EEENS7_ILi48EEENS7_ILi256EEEEEELi256ENS_6half_tEfNS_4arch4Sm80ELb0ELb1ELb0ELb1ELb1ELb0ELb1ELb0EEENS1_21CollectiveEpilogueFwdINS6_IJS8_SA_S9_EEENS6_IJNS7_ILi1EEESI_SI_EEESC_SE_Li256ELb1ELb1ELb0ELb0EEENS1_19SingleTileSchedulerILb1ELb0ELb1ELi128EEEEEEEEEvNT_6ParamsE)
        /*01e8*/ 	.word	0x00000000


	//----- nvinfo : EIATTR_MIN_STACK_SIZE
	.align		4
.L_92:
        /*01ec*/ 	.byte	0x04, 0x12
        /*01ee*/ 	.short	(.L_94 - .L_93)
	.align		4
.L_93:
        /*01f0*/ 	.word	index@(_ZN7cutlass13device_kernelIN5flash19enable_sm80_to_sm89INS1_16FlashAttnFwdSm80INS1_25CollectiveMainloopFwdSm80ILi8ELi1ELb0EN4cute5tupleIJNS5_1CILi128EEENS7_ILi32EEENS7_ILi256EEEEEELi256ENS_6half_tEfNS_4arch4Sm80ELb0ELb1ELb0ELb1ELb1ELb1ELb1ELb0EEENS1_21CollectiveEpilogueFwdINS6_IJS8_SA_S9_EEENS6_IJNS7_ILi1EEESI_SI_EEESC_SE_Li256ELb1ELb1ELb0ELb0EEENS1_19SingleTileSchedulerILb1ELb0ELb1ELi128EEEEEEEEEvNT_6ParamsE)
        /*01f4*/ 	.word	0x00000000


	//----- nvinfo : EIATTR_MIN_STACK_SIZE
	.align		4
.L_94:
        /*01f8*/ 	.byte	0x04, 0x12
        /*01fa*/ 	.short	(.L_96 - .L_95)
	.align		4
.L_95:
        /*01fc*/ 	.word	index@(_ZN7cutlass13device_kernelIN5flash19enable_sm80_to_sm89INS1_16FlashAttnFwdSm80INS1_25CollectiveMainloopFwdSm80ILi8ELi1ELb1EN4cute5tupleIJNS5_1CILi128EEENS7_ILi64EEENS7_ILi256EEEEEELi256ENS_6half_tEfNS_4arch4Sm80ELb1ELb0ELb0ELb0ELb1ELb0ELb1ELb0EEENS1_21CollectiveEpilogueFwdINS6_IJS8_SA_S9_EEENS6_IJNS7_ILi1EEESI_SI_EEESC_SE_Li256ELb0ELb1ELb0ELb0EEENS1_30DynamicPersistentTileSchedulerILi256ELi256ELb0ELb1ELb0EEEEEEEEEvNT_6ParamsE)
        /*0200*/ 	.word	0x00000000


	//----- nvinfo : EIATTR_MIN_STACK_SIZE
	.align		4
.L_96:
        /*0204*/ 	.byte	0x04, 0x12
        /*0206*/ 	.short	(.L_98 - .L_97)
	.align		4
.L_97:
        /*0208*/ 	.word	index@(_ZN7cutlass13device_kernelIN5flash19enable_sm80_to_sm89INS1_16FlashAttnFwdSm80INS1_25CollectiveMainloopFwdSm80ILi8ELi1ELb1EN4cute5tupleIJNS5_1CILi128EEENS7_ILi64EEENS7_ILi256EEEEEELi256ENS_6half_tEfNS_4arch4Sm80ELb1ELb0ELb0ELb1ELb1ELb0ELb1ELb0EEENS1_21CollectiveEpilogueFwdINS6_IJS8_SA_S9_EEENS6_IJNS7_ILi1EEESI_SI_EEESC_SE_Li256ELb1ELb1ELb0ELb0EEENS1_19SingleTileSchedulerILb1ELb0ELb1ELi128EEEEEEEEEvNT_6ParamsE)
        /*020c*/ 	.word	0x00000000


	//----- nvinfo : EIATTR_MIN_STACK_SIZE
	.align		4
.L_98:
        /*0210*/ 	.byte	0x04, 0x12
        /*0212*/ 	.short	(.L_100 - .L_99)
	.align		4
.L_99:
        /*0214*/ 	.word	index@(_ZN7cutlass13device_kernelIN5flash19enable_sm80_to_sm89INS1_16FlashAttnFwdSm80INS1_25CollectiveMainloopFwdSm80ILi8ELi1ELb0EN4cute5tupleIJNS5_1CILi128EEENS7_ILi32EEENS7_ILi256EEEEEELi256ENS_6half_tEfNS_4arch4Sm80ELb1ELb0ELb0ELb1ELb1ELb1ELb1ELb0EEENS1_21CollectiveEpilogueFwdINS6_IJS8_SA_S9_EEENS6_IJNS7_ILi1EEESI_SI_EEESC_SE_Li256ELb1ELb1ELb0ELb0EEENS1_19SingleTileSchedulerILb1ELb0ELb1ELi128EEEEEEEEEvNT_6ParamsE)
        /*0218*/ 	.word	0x00000000


	//----- nvinfo : EIATTR_MIN_STACK_SIZE
	.align		4
.L_100:
        /*021c*/ 	.byte	0x04, 0x12
        /*021e*/ 	.short	(.L_102 - .L_101)
	.align		4
.L_101:
        /*0220*/ 	.word	index@(_ZN7cutlass13device_kernelIN5flash19enable_sm80_to_sm89INS1_16FlashAttnFwdSm80INS1_25CollectiveMainloopFwdSm80ILi8ELi1ELb0EN4cute5tupleIJNS5_1CILi128EEENS7_ILi96EEENS7_ILi256EEEEEELi256ENS_6half_tEfNS_4arch4Sm80ELb0ELb0ELb0ELb0ELb1ELb0ELb1ELb0EEENS1_21CollectiveEpilogueFwdINS6_IJS8_SA_S9_EEENS6_IJNS7_ILi1EEESI_SI_EEESC_SE_Li256ELb0ELb1ELb0ELb0EEENS1_19SingleTileSchedulerILb0ELb0ELb1ELi128EEEEEEEEEvNT_6ParamsE)
        /*0224*/ 	.word	0x00000000


	//----- nvinfo : EIATTR_MIN_STACK_SIZE
	.align		4
.L_102:
        /*0228*/ 	.byte	0x04, 0x12
        /*022a*/ 	.short	(.L_104 - .L_103)
	.align		4
.L_103:
        /*022c*/ 	.word	index@(_ZN7cutlass13device_kernelIN5flash19enable_sm80_to_sm89INS1_16FlashAttnFwdSm80INS1_25CollectiveMainloopFwdSm80ILi8ELi1ELb0EN4cute5tupleIJNS5_1CILi128EEENS7_ILi96EEENS7_ILi256EEEEEELi256ENS_6half_tEfNS_4arch4Sm80ELb0ELb0ELb0ELb1ELb1ELb0ELb1ELb0EEENS1_21CollectiveEpilogueFwdINS6_IJS8_SA_S9_EEENS6_IJNS7_ILi1EEESI_SI_EEESC_SE_Li256ELb1ELb1ELb0ELb0EEENS1_19SingleTileSchedulerILb1ELb0ELb1ELi128EEEEEEEEEvNT_6ParamsE)
        /*0230*/ 	.word	0x00000000


	//----- nvinfo : EIATTR_MIN_STACK_SIZE
	.align		4
.L_104:
        /*0234*/ 	.byte	0x04, 0x12
        /*0236*/ 	.short	(.L_106 - .L_105)
	.align		4
.L_105:
        /*0238*/ 	.word	index@(_ZN7cutlass13device_kernelIN5flash19enable_sm80_to_sm89INS1_16FlashAttnFwdSm80INS1_25CollectiveMainloopFwdSm80ILi8ELi1ELb0EN4cute5tupleIJNS5_1CILi128EEENS7_ILi48EEENS7_ILi256EEEEEELi256ENS_6half_tEfNS_4arch4Sm80ELb0ELb0ELb0ELb1ELb1ELb1ELb1ELb0EEENS1_21CollectiveEpilogueFwdINS6_IJS8_SA_S9_EEENS6_IJNS7_ILi1EEESI_SI_EEESC_SE_Li256ELb1ELb1ELb0ELb0EEENS1_19SingleTileSchedulerILb1ELb0ELb1ELi128EEEEEEEEEvNT_6ParamsE)
        /*023c*/ 	.word	0x00000000


	//----- nvinfo : EIATTR_MIN_STACK_SIZE
	.align		4
.L_106:
        /*0240*/ 	.byte	0x04, 0x12
        /*0242*/ 	.short	(.L_108 - .L_107)
	.align		4
.L_107:
        /*0244*/ 	.word	index@(_ZN7cutlass13device_kernelIN5flash19enable_sm80_to_sm89INS1_16FlashAttnFwdSm80INS1_25CollectiveMainloopFwdSm80ILi8ELi1ELb0EN4cute5tupleIJNS5_1CILi128EEENS7_ILi64EEENS7_ILi256EEEEEELi256ENS_6half_tEfNS_4arch4Sm80ELb0ELb1ELb0ELb0ELb1ELb0ELb1ELb0EEENS1_21CollectiveEpilogueFwdINS6_IJS8_SA_S9_EEENS6_IJNS7_ILi1EEESI_SI_EEESC_SE_Li256ELb0ELb1ELb0ELb0EEENS1_19SingleTileSchedulerILb0ELb0ELb1ELi128EEEEEEEEEvNT_6ParamsE)
        /*0248*/ 	.word	0x00000000


	//----- nvinfo : EIATTR_MIN_STACK_SIZE
	.align		4
.L_108:
        /*024c*/ 	.byte	0x04, 0x12
        /*024e*/ 	.short	(.L_110 - .L_109)
	.align		4
.L_109:
        /*0250*/ 	.word	index@(_ZN7cutlass13device_kernelIN5flash19enable_sm80_to_sm89INS1_16FlashAttnFwdSm80INS1_25CollectiveMainloopFwdSm80ILi8ELi1ELb0EN4cute5tupleIJNS5_1CILi128EEENS7_ILi64EEENS7_ILi256EEEEEELi256ENS_6half_tEfNS_4arch4Sm80ELb0ELb1ELb0ELb1ELb1ELb0ELb1ELb0EEENS1_21CollectiveEpilogueFwdINS6_IJS8_SA_S9_EEENS6_IJNS7_ILi1EEESI_SI_EEESC_SE_Li256ELb1ELb1ELb0ELb0EEENS1_19SingleTileSchedulerILb1ELb0ELb1ELi128EEEEEEEEEvNT_6ParamsE)
        /*0254*/ 	.word	0x00000000


	//----- nvinfo : EIATTR_MIN_STACK_SIZE
	.align		4
.L_110:
        /*0258*/ 	.byte	0x04, 0x12
        /*025a*/ 	.short	(.L_112 - .L_111)
	.align		4
.L_111:
        /*025c*/ 	.word	index@(_ZN7cutlass13device_kernelIN5flash19enable_sm80_to_sm89INS1_16FlashAttnFwdSm80INS1_25CollectiveMainloopFwdSm80ILi8ELi1ELb0EN4cute5tupleIJNS5_1CILi128EEENS7_ILi48EEENS7_ILi256EEEEEELi256ENS_6half_tEfNS_4arch4Sm80ELb0ELb1ELb0ELb1ELb1ELb1ELb1ELb0EEENS1_21CollectiveEpilogueFwdINS6_IJS8_SA_S9_EEENS6_IJNS7_ILi1EEESI_SI_EEESC_SE_Li256ELb1ELb1ELb0ELb0EEENS1_19SingleTileSchedulerILb1ELb0ELb1ELi128EEEEEEEEEvNT_6ParamsE)
        /*0260*/ 	.word	0x00000000


	//----- nvinfo : EIATTR_MIN_STACK_SIZE
	.align		4
.L_112:
        /*0264*/ 	.byte	0x04, 0x12
        /*0266*/ 	.short	(.L_114 - .L_113)
	.align		4
.L_113:
        /*0268*/ 	.word	index@(_ZN7cutlass13device_kernelIN5flash19enable_sm80_to_sm89INS1_16FlashAttnFwdSm80INS1_25CollectiveMainloopFwdSm80ILi8ELi1ELb0EN4cute5tupleIJNS5_1CILi128EEENS7_ILi96EEENS7_ILi256EEEEEELi256ENS_6half_tEfNS_4arch4Sm80ELb1ELb0ELb0ELb0ELb1ELb0ELb1ELb0EEENS1_21CollectiveEpilogueFwdINS6_IJS8_SA_S9_EEENS6_IJNS7_ILi1EEESI_SI_EEESC_SE_Li256ELb0ELb1ELb0ELb0EEENS1_30DynamicPersistentTileSchedulerILi256ELi256ELb0ELb1ELb0EEEEEEEEEvNT_6ParamsE)
        /*026c*/ 	.word	0x00000000


	//----- nvinfo : EIATTR_MIN_STACK_SIZE
	.align		4
.L_114:
        /*0270*/ 	.byte	0x04, 0x12
        /*0272*/ 	.short	(.L_116 - .L_115)
	.align		4
.L_115:
        /*0274*/ 	.word	index@(_ZN7cutlass13device_kernelIN5flash19enable_sm80_to_sm89INS1_16FlashAttnFwdSm80INS1_25CollectiveMainloopFwdSm80ILi8ELi1ELb0EN4cute5tupleIJNS5_1CILi128EEENS7_ILi96EEENS7_ILi256EEEEEELi256ENS_6half_tEfNS_4arch4Sm80ELb1ELb0ELb0ELb1ELb1ELb0ELb1ELb0EEENS1_21CollectiveEpilogueFwdINS6_IJS8_SA_S9_EEENS6_IJNS7_ILi1EEESI_SI_EEESC_SE_Li256ELb1ELb1ELb0ELb0EEENS1_19SingleTileSchedulerILb1ELb0ELb1ELi128EEEEEEEEEvNT_6ParamsE)
        /*0278*/ 	.word	0x00000000


	//----- nvinfo : EIATTR_MIN_STACK_SIZE
	.align		4
.L_116:
        /*027c*/ 	.byte	0x04, 0x12
        /*027e*/ 	.short	(.L_118 - .L_117)
	.align		4
.L_117:
        /*0280*/ 	.word	index@(_ZN7cutlass13device_kernelIN5flash19enable_sm80_to_sm89INS1_16FlashAttnFwdSm80INS1_25CollectiveMainloopFwdSm80ILi8ELi1ELb0EN4cute5tupleIJNS5_1CILi128EEENS7_ILi48EEENS7_ILi256EEEEEELi256ENS_6half_tEfNS_4arch4Sm80ELb1ELb0ELb0ELb1ELb1ELb1ELb1ELb0EEENS1_21CollectiveEpilogueFwdINS6_IJS8_SA_S9_EEENS6_IJNS7_ILi1EEESI_SI_EEESC_SE_Li256ELb1ELb1ELb0ELb0EEENS1_19SingleTileSchedulerILb1ELb0ELb1ELi128EEEEEEEEEvNT_6ParamsE)
        /*0284*/ 	.word	0x00000000
.L_118:


//--------------------- .nv.compat                --------------------------
	.section	.nv.compat,"",@"SHT_CUDA_COMPAT_INFO"
	.align	4
        /*0000*/ 	.byte	0x02, 0x09, 0x01, 0x00, 0x02, 0x02, 0x01, 0x00, 0x02, 0x05, 0x05, 0x00, 0x03, 0x07, 0x01, 0x01
        /*0010*/ 	.byte	0x02, 0x03, 0x00, 0x00, 0x02, 0x06, 0x01, 0x00, 0x04, 0x0b, 0x08, 0x00, 0x00, 0x00, 0x00, 0x00
        /*0020*/ 	.byte	0x00, 0x00, 0x00, 0x00


//--------------------- .nv.info._ZN7cutlass13device_kernelIN5flash19enable_sm80_to_sm89INS1_16FlashAttnFwdSm80INS1_25CollectiveMainloopFwdSm80ILi8ELi1ELb1EN4cute5tupleIJNS5_1CILi128EEENS7_ILi64EEENS7_ILi256EEEEEELi256ENS_6half_tEfNS_4arch4Sm80ELb0ELb0ELb0ELb0ELb1ELb0ELb1ELb0EEENS1_21CollectiveEpilogueFwdINS6_IJS8_SA_S9_EEENS6_IJNS7_ILi1EEESI_SI_EEESC_SE_Li256ELb0ELb1ELb0ELb0EEENS1_19SingleTileSchedulerILb0ELb0ELb1ELi128EEEEEEEEEvNT_6ParamsE --------------------------
	.section	.nv.info._ZN7cutlass13device_kernelIN5flash19enable_sm80_to_sm89INS1_16FlashAttnFwdSm80INS1_25CollectiveMainloopFwdSm80ILi8ELi1ELb1EN4cute5tupleIJNS5_1CILi128EEENS7_ILi64EEENS7_ILi256EEEEEELi256ENS_6half_tEfNS_4arch4Sm80ELb0ELb0ELb0ELb0ELb1ELb0ELb1ELb0EEENS1_21CollectiveEpilogueFwdINS6_IJS8_SA_S9_EEENS6_IJNS7_ILi1EEESI_SI_EEESC_SE_Li256ELb0ELb1ELb0ELb0EEENS1_19SingleTileSchedulerILb0ELb0ELb1ELi128EEEEEEEEEvNT_6ParamsE,"",@"SHT_CUDA_INFO"
	.sectionflags	@""
	.align	4


	//----- nvinfo : EIATTR_CUDA_API_VERSION
	.align		4
        /*0000*/ 	.byte	0x04, 0x37
        /*0002*/ 	.short	(.L_120 - .L_119)
.L_119:
        /*0004*/ 	.word	0x00000082


	//----- nvinfo : EIATTR_KPARAM_INFO
	.align		4
.L_120:
        /*0008*/ 	.byte	0x04, 0x17
        /*000a*/ 	.short	(.L_122 - .L_121)
.L_121:
        /*000c*/ 	.word	0x00000000
        /*0010*/ 	.short	0x0000
        /*0012*/ 	.short	0x0000
        /*0014*/ 	.byte	0x00, 0xf0, 0x61, 0x10


	//----- nvinfo : EIATTR_SPARSE_MMA_MASK
	.align		4
.L_122:
        /*0018*/ 	.byte	0x03, 0x50
        /*001a*/ 	.short	0x0000


	//----- nvinfo : EIATTR_MAXREG_COUNT
	.align		4
        /*001c*/ 	.byte	0x03, 0x1b
        /*001e*/ 	.short	0x00ff


	//----- nvinfo : EIATTR_MERCURY_ISA_VERSION
	.align		4
        /*0020*/ 	.byte	0x03, 0x5f
        /*0022*/ 	.short	0x0101


	//----- nvinfo : EIATTR_EXIT_INSTR_OFFSETS
	.align		4
        /*0024*/ 	.byte	0x04, 0x1c
        /*0026*/ 	.short	(.L_124 - .L_123)


	//   ....[0]....
.L_123:
        /*0028*/ 	.word	0x00000010


	//----- nvinfo : EIATTR_MAX_THREADS
	.align		4
.L_124:
        /*002c*/ 	.byte	0x04, 0x05
        /*002e*/ 	.short	(.L_126 - .L_125)
.L_125:
        /*0030*/ 	.word	0x00000100
        /*0034*/ 	.word	0x00000001
        /*0038*/ 	.word	0x00000001


	//----- nvinfo : EIATTR_CBANK_PARAM_SIZE
	.align		4
.L_126:
        /*003c*/ 	.byte	0x03, 0x19
        /*003e*/ 	.short	0x0418


	//----- nvinfo : EIATTR_PARAM_CBANK
	.align		4
        /*0040*/ 	.byte	0x04, 0x0a
        /*0042*/ 	.short	(.L_128 - .L_127)
	.align		4
.L_127:
        /*0044*/ 	.word	index@(.nv.constant0._ZN7cutlass13device_kernelIN5flash19enable_sm80_to_sm89INS1_16FlashAttnFwdSm80INS1_25CollectiveMainloopFwdSm80ILi8ELi1ELb1EN4cute5tupleIJNS5_1CILi128EEENS7_ILi64EEENS7_ILi256EEEEEELi256ENS_6half_tEfNS_4arch4Sm80ELb0ELb0ELb0ELb0ELb1ELb0ELb1ELb0EEENS1_21CollectiveEpilogueFwdINS6_IJS8_SA_S9_EEENS6_IJNS7_ILi1EEESI_SI_EEESC_SE_Li256ELb0ELb1ELb0ELb0EEENS1_19SingleTileSchedulerILb0ELb0ELb1ELi128EEEEEEEEEvNT_6ParamsE)
        /*0048*/ 	.short	0x0210
        /*004a*/ 	.short	0x0418


	//----- nvinfo : EIATTR_SW_WAR
	.align		4
.L_128:
        /*004c*/ 	.byte	0x04, 0x36
        /*004e*/ 	.short	(.L_130 - .L_129)
.L_129:
        /*0050*/ 	.word	0x00000008
.L_130:


//--------------------- .nv.info._ZN7cutlass13device_kernelIN5flash19enable_sm80_to_sm89INS1_16FlashAttnFwdSm80INS1_25CollectiveMainloopFwdSm80ILi8ELi1ELb1EN4cute5tupleIJNS5_1CILi128EEENS7_ILi64EEENS7_ILi256EEEEEELi256ENS_6half_tEfNS_4arch4Sm80ELb0ELb0ELb0ELb1ELb1ELb0ELb1ELb0EEENS1_21CollectiveEpilogueFwdINS6_IJS8_SA_S9_EEENS6_IJNS7_ILi1EEESI_SI_EEESC_SE_Li256ELb1ELb1ELb0ELb0EEENS1_19SingleTileSchedulerILb1ELb0ELb1ELi128EEEEEEEEEvNT_6ParamsE --------------------------
	.section	.nv.info._ZN7cutlass13device_kernelIN5flash19enable_sm80_to_sm89INS1_16FlashAttnFwdSm80INS1_25CollectiveMainloopFwdSm80ILi8ELi1ELb1EN4cute5tupleIJNS5_1CILi128EEENS7_ILi64EEENS7_ILi256EEEEEELi256ENS_6half_tEfNS_4arch4Sm80ELb0ELb0ELb0ELb1ELb1ELb0ELb1ELb0EEENS1_21CollectiveEpilogueFwdINS6_IJS8_SA_S9_EEENS6_IJNS7_ILi1EEESI_SI_EEESC_SE_Li256ELb1ELb1ELb0ELb0EEENS1_19SingleTileSchedulerILb1ELb0ELb1ELi128EEEEEEEEEvNT_6ParamsE,"",@"SHT_CUDA_INFO"
	.sectionflags	@""
	.align	4


	//----- nvinfo : EIATTR_CUDA_API_VERSION
	.align		4
        /*0000*/ 	.byte	0x04, 0x37
        /*0002*/ 	.short	(.L_132 - .L_131)
.L_131:
        /*0004*/ 	.word	0x00000082


	//----- nvinfo : EIATTR_KPARAM_INFO
	.align		4
.L_132:
        /*0008*/ 	.byte	0x04, 0x17
        /*000a*/ 	.short	(.L_134 - .L_133)
.L_133:
        /*000c*/ 	.word	0x00000000
        /*0010*/ 	.short	0x0000
        /*0012*/ 	.short	0x0000
        /*0014*/ 	.byte	0x00, 0xf0, 0x61, 0x10


	//----- nvinfo : EIATTR_SPARSE_MMA_MASK
	.align		4
.L_134:
        /*0018*/ 	.byte	0x03, 0x50
        /*001a*/ 	.short	0x0000


	//----- nvinfo : EIATTR_MAXREG_COUNT
	.align		4
        /*001c*/ 	.byte	0x03, 0x1b
        /*001e*/ 	.short	0x00ff


	//----- nvinfo : EIATTR_MERCURY_ISA_VERSION
	.align		4
        /*0020*/ 	.byte	0x03, 0x5f
        /*0022*/ 	.short	0x0101


	//----- nvinfo : EIATTR_EXIT_INSTR_OFFSETS
	.align		4
        /*0024*/ 	.byte	0x04, 0x1c
        /*0026*/ 	.short	(.L_136 - .L_135)


	//   ....[0]....
.L_135:
        /*0028*/ 	.word	0x00000010


	//----- nvinfo : EIATTR_MAX_THREADS
	.align		4
.L_136:
        /*002c*/ 	.byte	0x04, 0x05
        /*002e*/ 	.short	(.L_138 - .L_137)
.L_137:
        /*0030*/ 	.word	0x00000100
        /*0034*/ 	.word	0x00000001
        /*0038*/ 	.word	0x00000001


	//----- nvinfo : EIATTR_CBANK_PARAM_SIZE
	.align		4
.L_138:
        /*003c*/ 	.byte	0x03, 0x19
        /*003e*/ 	.short	0x0418


	//----- nvinfo : EIATTR_PARAM_CBANK
	.align		4
        /*0040*/ 	.byte	0x04, 0x0a
        /*0042*/ 	.short	(.L_140 - .L_139)
	.align		4
.L_139:
        /*0044*/ 	.word	index@(.nv.constant0._ZN7cutlass13device_kernelIN5flash19enable_sm80_to_sm89INS1_16FlashAttnFwdSm80INS1_25CollectiveMainloopFwdSm80ILi8ELi1ELb1EN4cute5tupleIJNS5_1CILi128EEENS7_ILi64EEENS7_ILi256EEEEEELi256ENS_6half_tEfNS_4arch4Sm80ELb0ELb0ELb0ELb1ELb1ELb0ELb1ELb0EEENS1_21CollectiveEpilogueFwdINS6_IJS8_SA_S9_EEENS6_IJNS7_ILi1EEESI_SI_EEESC_SE_Li256ELb1ELb1ELb0ELb0EEENS1_19SingleTileSchedulerILb1ELb0ELb1ELi128EEEEEEEEEvNT_6ParamsE)
        /*0048*/ 	.short	0x0210
        /*004a*/ 	.short	0x0418


	//----- nvinfo : EIATTR_SW_WAR
	.align		4
.L_140:
        /*004c*/ 	.byte	0x04, 0x36
        /*004e*/ 	.short	(.L_142 - .L_141)
.L_141:
        /*0050*/ 	.word	0x00000008
.L_142:


//--------------------- .nv.info._ZN7cutlass13device_kernelIN5flash19enable_sm80_to_sm89INS1_16FlashAttnFwdSm80INS1_25CollectiveMainloopFwdSm80ILi8ELi1ELb0EN4cute5tupleIJNS5_1CILi128EEENS7_ILi32EEENS7_ILi256EEEEEELi256ENS_6half_tEfNS_4arch4Sm80ELb0ELb0ELb0ELb1ELb1ELb1ELb1ELb0EEENS1_21CollectiveEpilogueFwdINS6_IJS8_SA_S9_EEENS6_IJNS7_ILi1EEESI_SI_EEESC_SE_Li256ELb1ELb1ELb0ELb0EEENS1_19SingleTileSchedulerILb1ELb0ELb1ELi128EEEEEEEEEvNT_6ParamsE --------------------------
	.section	.nv.info._ZN7cutlass13device_kernelIN5flash19enable_sm80_to_sm89INS1_16FlashAttnFwdSm80INS1_25CollectiveMainloopFwdSm80ILi8ELi1ELb0EN4cute5tupleIJNS5_1CILi128EEENS7_ILi32EEENS7_ILi256EEEEEELi256ENS_6half_tEfNS_4arch4Sm80ELb0ELb0ELb0ELb1ELb1ELb1ELb1ELb0EEENS1_21CollectiveEpilogueFwdINS6_IJS8_SA_S9_EEENS6_IJNS7_ILi1EEESI_SI_EEESC_SE_Li256ELb1ELb1ELb0ELb0EEENS1_19SingleTileSchedulerILb1ELb0ELb1ELi128EEEEEEEEEvNT_6ParamsE,"",@"SHT_CUDA_INFO"
	.sectionflags	@""
	.align	4


	//----- nvinfo : EIATTR_CUDA_API_VERSION
	.align		4
        /*0000*/ 	.byte	0x04, 0x37
        /*0002*/ 	.short	(.L_144 - .L_143)
.L_143:
        /*0004*/ 	.word	0x00000082


	//----- nvinfo : EIATTR_KPARAM_INFO
	.align		4
.L_144:
        /*0008*/ 	.byte	0x04, 0x17
        /*000a*/ 	.short	(.L_146 - .L_145)
.L_145:
        /*000c*/ 	.word	0x00000000
        /*0010*/ 	.short	0x0000
        /*0012*/ 	.short	0x0000
        /*0014*/ 	.byte	0x00, 0xf0, 0x61, 0x10


	//----- nvinfo : EIATTR_SPARSE_MMA_MASK
	.align		4
.L_146:
        /*0018*/ 	.byte	0x03, 0x50
        /*001a*/ 	.short	0x0000


	//----- nvinfo : EIATTR_MAXREG_COUNT
	.align		4
        /*001c*/ 	.byte	0x03, 0x1b
        /*001e*/ 	.short	0x00ff


	//----- nvinfo : EIATTR_MERCURY_ISA_VERSION
	.align		4
        /*0020*/ 	.byte	0x03, 0x5f
        /*0022*/ 	.short	0x0101


	//----- nvinfo : EIATTR_EXIT_INSTR_OFFSETS
	.align		4
        /*0024*/ 	.byte	0x04, 0x1c
        /*0026*/ 	.short	(.L_148 - .L_147)


	//   ....[0]....
.L_147:
        /*0028*/ 	.word	0x00000010


	//----- nvinfo : EIATTR_MAX_THREADS
	.align		4
.L_148:
        /*002c*/ 	.byte	0x04, 0x05
        /*002e*/ 	.short	(.L_150 - .L_149)
.L_149:
        /*0030*/ 	.word	0x00000100
        /*0034*/ 	.word	0x00000001
        /*0038*/ 	.word	0x00000001


	//----- nvinfo : EIATTR_CBANK_PARAM_SIZE
	.align		4
.L_150:
        /*003c*/ 	.byte	0x03, 0x19
        /*003e*/ 	.short	0x0418


	//----- nvinfo : EIATTR_PARAM_CBANK
	.align		4
        /*0040*/ 	.byte	0x04, 0x0a
        /*0042*/ 	.short	(.L_152 - .L_151)
	.align		4
.L_151:
        /*0044*/ 	.word	index@(.nv.constant0._ZN7cutlass13device_kernelIN5flash19enable_sm80_to_sm89INS1_16FlashAttnFwdSm80INS1_25CollectiveMainloopFwdSm80ILi8ELi1ELb0EN4cute5tupleIJNS5_1CILi128EEENS7_ILi32EEENS7_ILi256EEEEEELi256ENS_6half_tEfNS_4arch4Sm80ELb0ELb0ELb0ELb1ELb1ELb1ELb1ELb0EEENS1_21CollectiveEpilogueFwdINS6_IJS8_SA_S9_EEENS6_IJNS7_ILi1EEESI_SI_EEESC_SE_Li256ELb1ELb1ELb0ELb0EEENS1_19SingleTileSchedulerILb1ELb0ELb1ELi128EEEEEEEEEvNT_6ParamsE)
        /*0048*/ 	.short	0x0210
        /*004a*/ 	.short	0x0418


	//----- nvinfo : EIATTR_SW_WAR
	.align		4
.L_152:
        /*004c*/ 	.byte	0x04, 0x36
        /*004e*/ 	.short	(.L_154 - .L_153)
.L_153:
        /*0050*/ 	.word	0x00000008
.L_154:


//--------------------- .nv.info._ZN7cutlass13device_kernelIN5flash19enable_sm80_to_sm89INS1_16FlashAttnFwdSm80INS1_25CollectiveMainloopFwdSm80ILi8ELi1ELb1EN4cute5tupleIJNS5_1CILi128EEENS7_ILi48EEENS7_ILi256EEEEEELi256ENS_6half_tEfNS_4arch4Sm80ELb0ELb1ELb0ELb0ELb1ELb0ELb1ELb0EEENS1_21CollectiveEpilogueFwdINS6_IJS8_SA_S9_EEENS6_IJNS7_ILi1EEESI_SI_EEESC_SE_Li256ELb0ELb1ELb0ELb0EEENS1_19SingleTileSchedulerILb0ELb0ELb1ELi128EEEEEEEEEvNT_6ParamsE --------------------------
	.section	.nv.info._ZN7cutlass13device_kernelIN5flash19enable_sm80_to_sm89INS1_16FlashAttnFwdSm80INS1_25CollectiveMainloopFwdSm80ILi8ELi1ELb1EN4cute5tupleIJNS5_1CILi128EEENS7_ILi48EEENS7_ILi256EEEEEELi256ENS_6half_tEfNS_4arch4Sm80ELb0ELb1ELb0ELb0ELb1ELb0ELb1ELb0EEENS1_21CollectiveEpilogueFwdINS6_IJS8_SA_S9_EEENS6_IJNS7_ILi1EEESI_SI_EEESC_SE_Li256ELb0ELb1ELb0ELb0EEENS1_19SingleTileSchedulerILb0ELb0ELb1ELi128EEEEEEEEEvNT_6ParamsE,"",@"SHT_CUDA_INFO"
	.sectionflags	@""
	.align	4


	//----- nvinfo : EIATTR_CUDA_API_VERSION
	.align		4
        /*0000*/ 	.byte	0x04, 0x37
        /*0002*/ 	.short	(.L_156 - .L_155)
.L_155:
        /*0004*/ 	.word	0x00000082


	//----- nvinfo : EIATTR_KPARAM_INFO
	.align		4
.L_156:
        /*0008*/ 	.byte	0x04, 0x17
        /*000a*/ 	.short	(.L_158 - .L_157)
.L_157:
        /*000c*/ 	.word	0x00000000
        /*0010*/ 	.short	0x0000
        /*0012*/ 	.short	0x0000
        /*0014*/ 	.byte	0x00, 0xf0, 0x61, 0x10


	//----- nvinfo : EIATTR_SPARSE_MMA_MASK
	.align		4
.L_158:
        /*0018*/ 	.byte	0x03, 0x50
        /*001a*/ 	.short	0x0000


	//----- nvinfo : EIATTR_MAXREG_COUNT
	.align		4
        /*001c*/ 	.byte	0x03, 0x1b
        /*001e*/ 	.short	0x00ff


	//----- nvinfo : EIATTR_MERCURY_ISA_VERSION
	.align		4
        /*0020*/ 	.byte	0x03, 0x5f
        /*0022*/ 	.short	0x0101


	//----- nvinfo : EIATTR_EXIT_INSTR_OFFSETS
	.align		4
        /*0024*/ 	.byte	0x04, 0x1c
        /*0026*/ 	.short	(.L_160 - .L_159)


	//   ....[0]....
.L_159:
        /*0028*/ 	.word	0x00000010


	//----- nvinfo : EIATTR_MAX_THREADS
	.align		4
.L_160:
        /*002c*/ 	.byte	0x04, 0x05
        /*002e*/ 	.short	(.L_162 - .L_161)
.L_161:
        /*0030*/ 	.word	0x00000100
        /*0034*/ 	.word	0x00000001
        /*0038*/ 	.word	0x00000001


	//----- nvinfo : EIATTR_CBANK_PARAM_SIZE
	.align		4
.L_162:
        /*003c*/ 	.byte	0x03, 0x19
        /*003e*/ 	.short	0x0418


	//----- nvinfo : EIATTR_PARAM_CBANK
	.align		4
        /*0040*/ 	.byte	0x04, 0x0a
        /*0042*/ 	.short	(.L_164 - .L_163)
	.align		4
.L_163:
        /*0044*/ 	.word	index@(.nv.constant0._ZN7cutlass13device_kernelIN5flash19enable_sm80_to_sm89INS1_16FlashAttnFwdSm80INS1_25CollectiveMainloopFwdSm80ILi8ELi1ELb1EN4cute5tupleIJNS5_1CILi128EEENS7_ILi48EEENS7_ILi256EEEEEELi256ENS_6half_tEfNS_4arch4Sm80ELb0ELb1ELb0ELb0ELb1ELb0ELb1ELb0EEENS1_21CollectiveEpilogueFwdINS6_IJS8_SA_S9_EEENS6_IJNS7_ILi1EEESI_SI_EEESC_SE_Li256ELb0ELb1ELb0ELb0EEENS1_19SingleTileSchedulerILb0ELb0ELb1ELi128EEEEEEEEEvNT_6ParamsE)
        /*0048*/ 	.short	0x0210
        /*004a*/ 	.short	0x0418


	//----- nvinfo : EIATTR_SW_WAR
	.align		4
.L_164:
        /*004c*/ 	.byte	0x04, 0x36
        /*004e*/ 	.short	(.L_166 - .L_165)
.L_165:
        /*0050*/ 	.word	0x00000008
.L_166:


//--------------------- .nv.info._ZN7cutlass13device_kernelIN5flash19enable_sm80_to_sm89INS1_16FlashAttnFwdSm80INS1_25CollectiveMainloopFwdSm80ILi8ELi1ELb1EN4cute5tupleIJNS5_1CILi128EEENS7_ILi48EEENS7_ILi256EEEEEELi256ENS_6half_tEfNS_4arch4Sm80ELb0ELb1ELb0ELb1ELb1ELb0ELb1ELb0EEENS1_21CollectiveEpilogueFwdINS6_IJS8_SA_S9_EEENS6_IJNS7_ILi1EEESI_SI_EEESC_SE_Li256ELb1ELb1ELb0ELb0EEENS1_19SingleTileSchedulerILb1ELb0ELb1ELi128EEEEEEEEEvNT_6ParamsE --------------------------
	.section	.nv.info._ZN7cutlass13device_kernelIN5flash19enable_sm80_to_sm89INS1_16FlashAttnFwdSm80INS1_25CollectiveMainloopFwdSm80ILi8ELi1ELb1EN4cute5tupleIJNS5_1CILi128EEENS7_ILi48EEENS7_ILi256EEEEEELi256ENS_6half_tEfNS_4arch4Sm80ELb0ELb1ELb0ELb1ELb1ELb0ELb1ELb0EEENS1_21CollectiveEpilogueFwdINS6_IJS8_SA_S9_EEENS6_IJNS7_ILi1EEESI_SI_EEESC_SE_Li256ELb1ELb1ELb0ELb0EEENS1_19SingleTileSchedulerILb1ELb0ELb1ELi128EEEEEEEEEvNT_6ParamsE,"",@"SHT_CUDA_INFO"
	.sectionflags	@""
	.align	4


	//----- nvinfo : EIATTR_CUDA_API_VERSION
	.align		4
        /*0000*/ 	.byte	0x04, 0x37
        /*0002*/ 	.short	(.L_168 - .L_167)
.L_167:
        /*0004*/ 	.word	0x00000082


	//----- nvinfo : EIATTR_KPARAM_INFO
	.align		4
.L_168:
        /*0008*/ 	.byte	0x04, 0x17
        /*000a*/ 	.short	(.L_170 - .L_169)
.L_169:
        /*000c*/ 	.word	0x00000000
        /*0010*/ 	.short	0x0000
        /*0012*/ 	.short	0x0000
        /*0014*/ 	.byte	0x00, 0xf0, 0x61, 0x10


	//----- nvinfo : EIATTR_SPARSE_MMA_MASK
	.align		4
.L_170:
        /*0018*/ 	.byte	0x03, 0x50
        /*001a*/ 	.short	0x0000


	//----- nvinfo : EIATTR_MAXREG_COUNT
	.align		4
        /*001c*/ 	.byte	0x03, 0x1b
        /*001e*/ 	.short	0x00ff


	//----- nvinfo : EIATTR_MERCURY_ISA_VERSION
	.align		4
        /*0020*/ 	.byte	0x03, 0x5f
        /*0022*/ 	.short	0x0101


	//----- nvinfo : EIATTR_EXIT_INSTR_OFFSETS
	.align		4
        /*0024*/ 	.byte	0x04, 0x1c
        /*0026*/ 	.short	(.L_172 - .L_171)


	//   ....[0]....
.L_171:
        /*0028*/ 	.word	0x00000010


	//----- nvinfo : EIATTR_MAX_THREADS
	.align		4
.L_172:
        /*002c*/ 	.byte	0x04, 0x05
        /*002e*/ 	.short	(.L_174 - .L_173)
.L_173:
        /*0030*/ 	.word	0x00000100
        /*0034*/ 	.word	0x00000001
        /*0038*/ 	.word	0x00000001


	//----- nvinfo : EIATTR_CBANK_PARAM_SIZE
	.align		4
.L_174:
        /*003c*/ 	.byte	0x03, 0x19
        /*003e*/ 	.short	0x0418


	//----- nvinfo : EIATTR_PARAM_CBANK
	.align		4
        /*0040*/ 	.byte	0x04, 0x0a
        /*0042*/ 	.short	(.L_176 - .L_175)
	.align		4
.L_175:
        /*0044*/ 	.word	index@(.nv.constant0._ZN7cutlass13device_kernelIN5flash19enable_sm80_to_sm89INS1_16FlashAttnFwdSm80INS1_25CollectiveMainloopFwdSm80ILi8ELi1ELb1EN4cute5tupleIJNS5_1CILi128EEENS7_ILi48EEENS7_ILi256EEEEEELi256ENS_6half_tEfNS_4arch4Sm80ELb0ELb1ELb0ELb1ELb1ELb0ELb1ELb0EEENS1_21CollectiveEpilogueFwdINS6_IJS8_SA_S9_EEENS6_IJNS7_ILi1EEESI_SI_EEESC_SE_Li256ELb1ELb1ELb0ELb0EEENS1_19SingleTileSchedulerILb1ELb0ELb1ELi128EEEEEEEEEvNT_6ParamsE)
        /*0048*/ 	.short	0x0210
        /*004a*/ 	.short	0x0418


	//----- nvinfo : EIATTR_SW_WAR
	.align		4
.L_176:
        /*004c*/ 	.byte	0x04, 0x36
        /*004e*/ 	.short	(.L_178 - .L_177)
.L_177:
        /*0050*/ 	.word	0x00000008
.L_178:


//--------------------- .nv.info._ZN7cutlass13device_kernelIN5flash19enable_sm80_to_sm89INS1_16FlashAttnFwdSm80INS1_25CollectiveMainloopFwdSm80ILi8ELi1ELb0EN4cute5tupleIJNS5_1CILi128EEENS7_ILi32EEENS7_ILi256EEEEEELi256ENS_6half_tEfNS_4arch4Sm80ELb0ELb1ELb0ELb1ELb1ELb1ELb1ELb0EEENS1_21CollectiveEpilogueFwdINS6_IJS8_SA_S9_EEENS6_IJNS7_ILi1EEESI_SI_EEESC_SE_Li256ELb1ELb1ELb0ELb0EEENS1_19SingleTileSchedulerILb1ELb0ELb1ELi128EEEEEEEEEvNT_6ParamsE --------------------------
	.section	.nv.info._ZN7cutlass13device_kernelIN5flash19enable_sm80_to_sm89INS1_16FlashAttnFwdSm80INS1_25CollectiveMainloopFwdSm80ILi8ELi1ELb0EN4cute5tupleIJNS5_1CILi128EEENS7_ILi32EEENS7_ILi256EEEEEELi256ENS_6half_tEfNS_4arch4Sm80ELb0ELb1ELb0ELb1ELb1ELb1ELb1ELb0EEENS1_21CollectiveEpilogueFwdINS6_IJS8_SA_S9_EEENS6_IJNS7_ILi1EEESI_SI_EEESC_SE_Li256ELb1ELb1ELb0ELb0EEENS1_19SingleTileSchedulerILb1ELb0ELb1ELi128EEEEEEEEEvNT_6ParamsE,"",@"SHT_CUDA_INFO"
	.sectionflags	@""
	.align	4


	//----- nvinfo : EIATTR_CUDA_API_VERSION
	.align		4
        /*0000*/ 	.byte	0x04, 0x37
        /*0002*/ 	.short	(.L_180 - .L_179)
.L_179:
        /*0004*/ 	.word	0x00000082


	//----- nvinfo : EIATTR_KPARAM_INFO
	.align		4
.L_180:
        /*0008*/ 	.byte	0x04, 0x17
        /*000a*/ 	.short	(.L_182 - .L_181)
.L_181:
        /*000c*/ 	.word	0x00000000
        /*0010*/ 	.short	0x0000
        /*0012*/ 	.short	0x0000
        /*0014*/ 	.byte	0x00, 0xf0, 0x61, 0x10


	//----- nvinfo : EIATTR_SPARSE_MMA_MASK
	.align		4
.L_182:
        /*0018*/ 	.byte	0x03, 0x50
        /*001a*/ 	.short	0x0000


	//----- nvinfo : EIATTR_MAXREG_COUNT
	.align		4
        /*001c*/ 	.byte	0x03, 0x1b
        /*001e*/ 	.short	0x00ff


	//----- nvinfo : EIATTR_MERCURY_ISA_VERSION
	.align		4
        /*0020*/ 	.byte	0x03, 0x5f
        /*0022*/ 	.short	0x0101


	//----- nvinfo : EIATTR_EXIT_INSTR_OFFSETS
	.align		4
        /*0024*/ 	.byte	0x04, 0x1c
        /*0026*/ 	.short	(.L_184 - .L_183)


	//   ....[0]....
.L_183:
        /*0028*/ 	.word	0x00000010


	//----- nvinfo : EIATTR_MAX_THREADS
	.align		4
.L_184:
        /*002c*/ 	.byte	0x04, 0x05
        /*002e*/ 	.short	(.L_186 - .L_185)
.L_185:
        /*0030*/ 	.word	0x00000100
        /*0034*/ 	.word	0x00000001
        /*0038*/ 	.word	0x00000001


	//----- nvinfo : EIATTR_CBANK_PARAM_SIZE
	.align		4
.L_186:
        /*003c*/ 	.byte	0x03, 0x19
        /*003e*/ 	.short	0x0418


	//----- nvinfo : EIATTR_PARAM_CBANK
	.align		4
        /*0040*/ 	.byte	0x04, 0x0a
        /*0042*/ 	.short	(.L_188 - .L_187)
	.align		4
.L_187:
        /*0044*/ 	.word	index@(.nv.constant0._ZN7cutlass13device_kernelIN5flash19enable_sm80_to_sm89INS1_16FlashAttnFwdSm80INS1_25CollectiveMainloopFwdSm80ILi8ELi1ELb0EN4cute5tupleIJNS5_1CILi128EEENS7_ILi32EEENS7_ILi256EEEEEELi256ENS_6half_tEfNS_4arch4Sm80ELb0ELb1ELb0ELb1ELb1ELb1ELb1ELb0EEENS1_21CollectiveEpilogueFwdINS6_IJS8_SA_S9_EEENS6_IJNS7_ILi1EEESI_SI_EEESC_SE_Li256ELb1ELb1ELb0ELb0EEENS1_19SingleTileSchedulerILb1ELb0ELb1ELi128EEEEEEEEEvNT_6ParamsE)
        /*0048*/ 	.short	0x0210
        /*004a*/ 	.short	0x0418


	//----- nvinfo : EIATTR_SW_WAR
	.align		4
.L_188:
        /*004c*/ 	.byte	0x04, 0x36
        /*004e*/ 	.short	(.L_190 - .L_189)
.L_189:
        /*0050*/ 	.word	0x00000008
.L_190:


//--------------------- .nv.info._ZN7cutlass13device_kernelIN5flash19enable_sm80_to_sm89INS1_16FlashAttnFwdSm80INS1_25CollectiveMainloopFwdSm80ILi8ELi1ELb1EN4cute5tupleIJNS5_1CILi128EEENS7_ILi64EEENS7_ILi256EEEEEELi256ENS_6half_tEfNS_4arch4Sm80ELb1ELb0ELb0ELb0ELb1ELb0ELb1ELb0EEENS1_21CollectiveEpilogueFwdINS6_IJS8_SA_S9_EEENS6_IJNS7_ILi1EEESI_SI_EEESC_SE_Li256ELb0ELb1ELb0ELb0EEENS1_30DynamicPersistentTileSchedulerILi256ELi256ELb0ELb1ELb0EEEEEEEEEvNT_6ParamsE --------------------------
	.section	.nv.info._ZN7cutlass13device_kernelIN5flash19enable_sm80_to_sm89INS1_16FlashAttnFwdSm80INS1_25CollectiveMainloopFwdSm80ILi8ELi1ELb1EN4cute5tupleIJNS5_1CILi128EEENS7_ILi64EEENS7_ILi256EEEEEELi256ENS_6half_tEfNS_4arch4Sm80ELb1ELb0ELb0ELb0ELb1ELb0ELb1ELb0EEENS1_21CollectiveEpilogueFwdINS6_IJS8_SA_S9_EEENS6_IJNS7_ILi1EEESI_SI_EEESC_SE_Li256ELb0ELb1ELb0ELb0EEENS1_30DynamicPersistentTileSchedulerILi256ELi256ELb0ELb1ELb0EEEEEEEEEvNT_6ParamsE,"",@"SHT_CUDA_INFO"
	.sectionflags	@""
	.align	4


	//----- nvinfo : EIATTR_CUDA_API_VERSION
	.align		4
        /*0000*/ 	.byte	0x04, 0x37
        /*0002*/ 	.short	(.L_192 - .L_191)
.L_191:
        /*0004*/ 	.word	0x00000082


	//----- nvinfo : EIATTR_KPARAM_INFO
	.align		4
.L_192:
        /*0008*/ 	.byte	0x04, 0x17
        /*000a*/ 	.short	(.L_194 - .L_193)
.L_193:
        /*000c*/ 	.word	0x00000000
        /*0010*/ 	.short	0x0000
        /*0012*/ 	.short	0x0000
        /*0014*/ 	.byte	0x00, 0xf0, 0xa1, 0x10


	//----- nvinfo : EIATTR_SPARSE_MMA_MASK
	.align		4
.L_194:
        /*0018*/ 	.byte	0x03, 0x50
        /*001a*/ 	.short	0x0000


	//----- nvinfo : EIATTR_MAXREG_COUNT
	.align		4
        /*001c*/ 	.byte	0x03, 0x1b
        /*001e*/ 	.short	0x00ff


	//----- nvinfo : EIATTR_MERCURY_ISA_VERSION
	.align		4
        /*0020*/ 	.byte	0x03, 0x5f
        /*0022*/ 	.short	0x0101


	//----- nvinfo : EIATTR_EXIT_INSTR_OFFSETS
	.align		4
        /*0024*/ 	.byte	0x04, 0x1c
        /*0026*/ 	.short	(.L_196 - .L_195)


	//   ....[0]....
.L_195:
        /*0028*/ 	.word	0x00000010


	//----- nvinfo : EIATTR_MAX_THREADS
	.align		4
.L_196:
        /*002c*/ 	.byte	0x04, 0x05
        /*002e*/ 	.short	(.L_198 - .L_197)
.L_197:
        /*0030*/ 	.word	0x00000100
        /*0034*/ 	.word	0x00000001
        /*0038*/ 	.word	0x00000001


	//----- nvinfo : EIATTR_CBANK_PARAM_SIZE
	.align		4
.L_198:
        /*003c*/ 	.byte	0x03, 0x19
        /*003e*/ 	.short	0x0428


	//----- nvinfo : EIATTR_PARAM_CBANK
	.align		4
        /*0040*/ 	.byte	0x04, 0x0a
        /*0042*/ 	.short	(.L_200 - .L_199)
	.align		4
.L_199:
        /*0044*/ 	.word	index@(.nv.constant0._ZN7cutlass13device_kernelIN5flash19enable_sm80_to_sm89INS1_16FlashAttnFwdSm80INS1_25CollectiveMainloopFwdSm80ILi8ELi1ELb1EN4cute5tupleIJNS5_1CILi128EEENS7_ILi64EEENS7_ILi256EEEEEELi256ENS_6half_tEfNS_4arch4Sm80ELb1ELb0ELb0ELb0ELb1ELb0ELb1ELb0EEENS1_21CollectiveEpilogueFwdINS6_IJS8_SA_S9_EEENS6_IJNS7_ILi1EEESI_SI_EEESC_SE_Li256ELb0ELb1ELb0ELb0EEENS1_30DynamicPersistentTileSchedulerILi256ELi256ELb0ELb1ELb0EEEEEEEEEvNT_6ParamsE)
        /*0048*/ 	.short	0x0210
        /*004a*/ 	.short	0x0428


	//----- nvinfo : EIATTR_SW_WAR
	.align		4
.L_200:
        /*004c*/ 	.byte	0x04, 0x36
        /*004e*/ 	.short	(.L_202 - .L_201)
.L_201:
        /*0050*/ 	.word	0x00000008
.L_202:


//--------------------- .nv.info._ZN7cutlass13device_kernelIN5flash19enable_sm80_to_sm89INS1_16FlashAttnFwdSm80INS1_25CollectiveMainloopFwdSm80ILi8ELi1ELb1EN4cute5tupleIJNS5_1CILi128EEENS7_ILi64EEENS7_ILi256EEEEEELi256ENS_6half_tEfNS_4arch4Sm80ELb1ELb0ELb0ELb1ELb1ELb0ELb1ELb0EEENS1_21CollectiveEpilogueFwdINS6_IJS8_SA_S9_EEENS6_IJNS7_ILi1EEESI_SI_EEESC_SE_Li256ELb1ELb1ELb0ELb0EEENS1_19SingleTileSchedulerILb1ELb0ELb1ELi128EEEEEEEEEvNT_6ParamsE --------------------------
	.section	.nv.info._ZN7cutlass13device_kernelIN5flash19enable_sm80_to_sm89INS1_16FlashAttnFwdSm80INS1_25CollectiveMainloopFwdSm80ILi8ELi1ELb1EN4cute5tupleIJNS5_1CILi128EEENS7_ILi64EEENS7_ILi256EEEEEELi256ENS_6half_tEfNS_4arch4Sm80ELb1ELb0ELb0ELb1ELb1ELb0ELb1ELb0EEENS1_21CollectiveEpilogueFwdINS6_IJS8_SA_S9_EEENS6_IJNS7_ILi1EEESI_SI_EEESC_SE_Li256ELb1ELb1ELb0ELb0EEENS1_19SingleTileSchedulerILb1ELb0ELb1ELi128EEEEEEEEEvNT_6ParamsE,"",@"SHT_CUDA_INFO"
	.sectionflags	@""
	.align	4


	//----- nvinfo : EIATTR_CUDA_API_VERSION
	.align		4
        /*0000*/ 	.byte	0x04, 0x37
        /*0002*/ 	.short	(.L_204 - .L_203)
.L_203:
        /*0004*/ 	.word	0x00000082


	//----- nvinfo : EIATTR_KPARAM_INFO
	.align		4
.L_204:
        /*0008*/ 	.byte	0x04, 0x17
        /*000a*/ 	.short	(.L_206 - .L_205)
.L_205:
        /*000c*/ 	.word	0x00000000
        /*0010*/ 	.short	0x0000
        /*0012*/ 	.short	0x0000
        /*0014*/ 	.byte	0x00, 0xf0, 0x61, 0x10


	//----- nvinfo : EIATTR_SPARSE_MMA_MASK
	.align		4
.L_206:
        /*0018*/ 	.byte	0x03, 0x50
        /*001a*/ 	.short	0x0000


	//----- nvinfo : EIATTR_MAXREG_COUNT
	.align		4
        /*001c*/ 	.byte	0x03, 0x1b
        /*001e*/ 	.short	0x00ff


	//----- nvinfo : EIATTR_MERCURY_ISA_VERSION
	.align		4
        /*0020*/ 	.byte	0x03, 0x5f
        /*0022*/ 	.short	0x0101


	//----- nvinfo : EIATTR_EXIT_INSTR_OFFSETS
	.align		4
        /*0024*/ 	.byte	0x04, 0x1c
        /*0026*/ 	.short	(.L_208 - .L_207)


	//   ....[0]....
.L_207:
        /*0028*/ 	.word	0x00000010


	//----- nvinfo : EIATTR_MAX_THREADS
	.align		4
.L_208:
        /*002c*/ 	.byte	0x04, 0x05
        /*002e*/ 	.short	(.L_210 - .L_209)
.L_209:
        /*0030*/ 	.word	0x00000100
        /*0034*/ 	.word	0x00000001
        /*0038*/ 	.word	0x00000001


	//----- nvinfo : EIATTR_CBANK_PARAM_SIZE
	.align		4
.L_210:
        /*003c*/ 	.byte	0x03, 0x19
        /*003e*/ 	.short	0x0418


	//----- nvinfo : EIATTR_PARAM_CBANK
	.align		4
        /*0040*/ 	.byte	0x04, 0x0a
        /*0042*/ 	.short	(.L_212 - .L_211)
	.align		4
.L_211:
        /*0044*/ 	.word	index@(.nv.constant0._ZN7cutlass13device_kernelIN5flash19enable_sm80_to_sm89INS1_16FlashAttnFwdSm80INS1_25CollectiveMainloopFwdSm80ILi8ELi1ELb1EN4cute5tupleIJNS5_1CILi128EEENS7_ILi64EEENS7_ILi256EEEEEELi256ENS_6half_tEfNS_4arch4Sm80ELb1ELb0ELb0ELb1ELb1ELb0ELb1ELb0EEENS1_21CollectiveEpilogueFwdINS6_IJS8_SA_S9_EEENS6_IJNS7_ILi1EEESI_SI_EEESC_SE_Li256ELb1ELb1ELb0ELb0EEENS1_19SingleTileSchedulerILb1ELb0ELb1ELi128EEEEEEEEEvNT_6ParamsE)
        /*0048*/ 	.short	0x0210
        /*004a*/ 	.short	0x0418


	//----- nvinfo : EIATTR_SW_WAR
	.align		4
.L_212:
        /*004c*/ 	.byte	0x04, 0x36
        /*004e*/ 	.short	(.L_214 - .L_213)
.L_213:
        /*0050*/ 	.word	0x00000008
.L_214:


//--------------------- .nv.info._ZN7cutlass13device_kernelIN5flash19enable_sm80_to_sm89INS1_16FlashAttnFwdSm80INS1_25CollectiveMainloopFwdSm80ILi8ELi1ELb0EN4cute5tupleIJNS5_1CILi128EEENS7_ILi32EEENS7_ILi256EEEEEELi256ENS_6half_tEfNS_4arch4Sm80ELb1ELb0ELb0ELb1ELb1ELb1ELb1ELb0EEENS1_21CollectiveEpilogueFwdINS6_IJS8_SA_S9_EEENS6_IJNS7_ILi1EEESI_SI_EEESC_SE_Li256ELb1ELb1ELb0ELb0EEENS1_19SingleTileSchedulerILb1ELb0ELb1ELi128EEEEEEEEEvNT_6ParamsE --------------------------
	.section	.nv.info._ZN7cutlass13device_kernelIN5flash19enable_sm80_to_sm89INS1_16FlashAttnFwdSm80INS1_25CollectiveMainloopFwdSm80ILi8ELi1ELb0EN4cute5tupleIJNS5_1CILi128EEENS7_ILi32EEENS7_ILi256EEEEEELi256ENS_6half_tEfNS_4arch4Sm80ELb1ELb0ELb0ELb1ELb1ELb1ELb1ELb0EEENS1_21CollectiveEpilogueFwdINS6_IJS8_SA_S9_EEENS6_IJNS7_ILi1EEESI_SI_EEESC_SE_Li256ELb1ELb1ELb0ELb0EEENS1_19SingleTileSchedulerILb1ELb0ELb1ELi128EEEEEEEEEvNT_6ParamsE,"",@"SHT_CUDA_INFO"
	.sectionflags	@""
	.align	4


	//----- nvinfo : EIATTR_CUDA_API_VERSION
	.align		4
        /*0000*/ 	.byte	0x04, 0x37
        /*0002*/ 	.short	(.L_216 - .L_215)
.L_215:
        /*0004*/ 	.word	0x00000082


	//----- nvinfo : EIATTR_KPARAM_INFO
	.align		4
.L_216:
        /*0008*/ 	.byte	0x04, 0x17
        /*000a*/ 	.short	(.L_218 - .L_217)
.L_217:
        /*000c*/ 	.word	0x00000000
        /*0010*/ 	.short	0x0000
        /*0012*/ 	.short	0x0000
        /*0014*/ 	.byte	0x00, 0xf0, 0x61, 0x10


	//----- nvinfo : EIATTR_SPARSE_MMA_MASK
	.align		4
.L_218:
        /*0018*/ 	.byte	0x03, 0x50
        /*001a*/ 	.short	0x0000


	//----- nvinfo : EIATTR_MAXREG_COUNT
	.align		4
        /*001c*/ 	.byte	0x03, 0x1b
        /*001e*/ 	.short	0x00ff


	//----- nvinfo : EIATTR_MERCURY_ISA_VERSION
	.align		4
        /*0020*/ 	.byte	0x03, 0x5f
        /*0022*/ 	.short	0x0101


	//----- nvinfo : EIATTR_EXIT_INSTR_OFFSETS
	.align		4
        /*0024*/ 	.byte	0x04, 0x1c
        /*0026*/ 	.short	(.L_220 - .L_219)


	//   ....[0]....
.L_219:
        /*0028*/ 	.word	0x00000010


	//----- nvinfo : EIATTR_MAX_THREADS
	.align		4
.L_220:
        /*002c*/ 	.byte	0x04, 0x05
        /*002e*/ 	.short	(.L_222 - .L_221)
.L_221:
        /*0030*/ 	.word	0x00000100
        /*0034*/ 	.word	0x00000001
        /*0038*/ 	.word	0x00000001


	//----- nvinfo : EIATTR_CBANK_PARAM_SIZE
	.align		4
.L_222:
        /*003c*/ 	.byte	0x03, 0x19
        /*003e*/ 	.short	0x0418


	//----- nvinfo : EIATTR_PARAM_CBANK
	.align		4
        /*0040*/ 	.byte	0x04, 0x0a
        /*0042*/ 	.short	(.L_224 - .L_223)
	.align		4
.L_223:
        /*0044*/ 	.word	index@(.nv.constant0._ZN7cutlass13device_kernelIN5flash19enable_sm80_to_sm89INS1_16FlashAttnFwdSm80INS1_25CollectiveMainloopFwdSm80ILi8ELi1ELb0EN4cute5tupleIJNS5_1CILi128EEENS7_ILi32EEENS7_ILi256EEEEEELi256ENS_6half_tEfNS_4arch4Sm80ELb1ELb0ELb0ELb1ELb1ELb1ELb1ELb0EEENS1_21CollectiveEpilogueFwdINS6_IJS8_SA_S9_EEENS6_IJNS7_ILi1EEESI_SI_EEESC_SE_Li256ELb1ELb1ELb0ELb0EEENS1_19SingleTileSchedulerILb1ELb0ELb1ELi128EEEEEEEEEvNT_6ParamsE)
        /*0048*/ 	.short	0x0210
        /*004a*/ 	.short	0x0418


	//----- nvinfo : EIATTR_SW_WAR
	.align		4
.L_224:
        /*004c*/ 	.byte	0x04, 0x36
        /*004e*/ 	.short	(.L_226 - .L_225)
.L_225:
        /*0050*/ 	.word	0x00000008
.L_226:


//--------------------- .nv.info._ZN7cutlass13device_kernelIN5flash19enable_sm80_to_sm89INS1_16FlashAttnFwdSm80INS1_25CollectiveMainloopFwdSm80ILi8ELi1ELb0EN4cute5tupleIJNS5_1CILi128EEENS7_ILi96EEENS7_ILi256EEEEEELi256ENS_6half_tEfNS_4arch4Sm80ELb0ELb0ELb0ELb0ELb1ELb0ELb1ELb0EEENS1_21CollectiveEpilogueFwdINS6_IJS8_SA_S9_EEENS6_IJNS7_ILi1EEESI_SI_EEESC_SE_Li256ELb0ELb1ELb0ELb0EEENS1_19SingleTileSchedulerILb0ELb0ELb1ELi128EEEEEEEEEvNT_6ParamsE --------------------------
	.section	.nv.info._ZN7cutlass13device_kernelIN5flash19enable_sm80_to_sm89INS1_16FlashAttnFwdSm80INS1_25CollectiveMainloopFwdSm80ILi8ELi1ELb0EN4cute5tupleIJNS5_1CILi128EEENS7_ILi96EEENS7_ILi256EEEEEELi256ENS_6half_tEfNS_4arch4Sm80ELb0ELb0ELb0ELb0ELb1ELb0ELb1ELb0EEENS1_21CollectiveEpilogueFwdINS6_IJS8_SA_S9_EEENS6_IJNS7_ILi1EEESI_SI_EEESC_SE_Li256ELb0ELb1ELb0ELb0EEENS1_19SingleTileSchedulerILb0ELb0ELb1ELi128EEEEEEEEEvNT_6ParamsE,"",@"SHT_CUDA_INFO"
	.sectionflags	@""
	.align	4


	//----- nvinfo : EIATTR_CUDA_API_VERSION
	.align		4
        /*0000*/ 	.byte	0x04, 0x37
        /*0002*/ 	.short	(.L_228 - .L_227)
.L_227:
        /*0004*/ 	.word	0x00000082


	//----- nvinfo : EIATTR_KPARAM_INFO
	.align		4
.L_228:
        /*0008*/ 	.byte	0x04, 0x17
        /*000a*/ 	.short	(.L_230 - .L_229)
.L_229:
        /*000c*/ 	.word	0x00000000
        /*0010*/ 	.short	0x0000
        /*0012*/ 	.short	0x0000
        /*0014*/ 	.byte	0x00, 0xf0, 0x61, 0x10


	//----- nvinfo : EIATTR_SPARSE_MMA_MASK
	.align		4
.L_230:
        /*0018*/ 	.byte	0x03, 0x50
        /*001a*/ 	.short	0x0000


	//----- nvinfo : EIATTR_MAXREG_COUNT
	.align		4
        /*001c*/ 	.byte	0x03, 0x1b
        /*001e*/ 	.short	0x00ff


	//----- nvinfo : EIATTR_MERCURY_ISA_VERSION
	.align		4
        /*0020*/ 	.byte	0x03, 0x5f
        /*0022*/ 	.short	0x0101


	//----- nvinfo : EIATTR_EXIT_INSTR_OFFSETS
	.align		4
        /*0024*/ 	.byte	0x04, 0x1c
        /*0026*/ 	.short	(.L_232 - .L_231)


	//   ....[0]....
.L_231:
        /*0028*/ 	.word	0x00000010


	//----- nvinfo : EIATTR_MAX_THREADS
	.align		4
.L_232:
        /*002c*/ 	.byte	0x04, 0x05
        /*002e*/ 	.short	(.L_234 - .L_233)
.L_233:
        /*0030*/ 	.word	0x00000100
        /*0034*/ 	.word	0x00000001
        /*0038*/ 	.word	0x00000001


	//----- nvinfo : EIATTR_CBANK_PARAM_SIZE
	.align		4
.L_234:
        /*003c*/ 	.byte	0x03, 0x19
        /*003e*/ 	.short	0x0418


	//----- nvinfo : EIATTR_PARAM_CBANK
	.align		4
        /*0040*/ 	.byte	0x04, 0x0a
        /*0042*/ 	.short	(.L_236 - .L_235)
	.align		4
.L_235:
        /*0044*/ 	.word	index@(.nv.constant0._ZN7cutlass13device_kernelIN5flash19enable_sm80_to_sm89INS1_16FlashAttnFwdSm80INS1_25CollectiveMainloopFwdSm80ILi8ELi1ELb0EN4cute5tupleIJNS5_1CILi128EEENS7_ILi96EEENS7_ILi256EEEEEELi256ENS_6half_tEfNS_4arch4Sm80ELb0ELb0ELb0ELb0ELb1ELb0ELb1ELb0EEENS1_21CollectiveEpilogueFwdINS6_IJS8_SA_S9_EEENS6_IJNS7_ILi1EEESI_SI_EEESC_SE_Li256ELb0ELb1ELb0ELb0EEENS1_19SingleTileSchedulerILb0ELb0ELb1ELi128EEEEEEEEEvNT_6ParamsE)
        /*0048*/ 	.short	0x0210
        /*004a*/ 	.short	0x0418


	//----- nvinfo : EIATTR_SW_WAR
	.align		4
.L_236:
        /*004c*/ 	.byte	0x04, 0x36
        /*004e*/ 	.short	(.L_238 - .L_237)
.L_237:
        /*0050*/ 	.word	0x00000008
.L_238:


//--------------------- .nv.info._ZN7cutlass13device_kernelIN5flash19enable_sm80_to_sm89INS1_16FlashAttnFwdSm80INS1_25CollectiveMainloopFwdSm80ILi8ELi1ELb0EN4cute5tupleIJNS5_1CILi128EEENS7_ILi96EEENS7_ILi256EEEEEELi256ENS_6half_tEfNS_4arch4Sm80ELb0ELb0ELb0ELb1ELb1ELb0ELb1ELb0EEENS1_21CollectiveEpilogueFwdINS6_IJS8_SA_S9_EEENS6_IJNS7_ILi1EEESI_SI_EEESC_SE_Li256ELb1ELb1ELb0ELb0EEENS1_19SingleTileSchedulerILb1ELb0ELb1ELi128EEEEEEEEEvNT_6ParamsE --------------------------
	.section	.nv.info._ZN7cutlass13device_kernelIN5flash19enable_sm80_to_sm89INS1_16FlashAttnFwdSm80INS1_25CollectiveMainloopFwdSm80ILi8ELi1ELb0EN4cute5tupleIJNS5_1CILi128EEENS7_ILi96EEENS7_ILi256EEEEEELi256ENS_6half_tEfNS_4arch4Sm80ELb0ELb0ELb0ELb1ELb1ELb0ELb1ELb0EEENS1_21CollectiveEpilogueFwdINS6_IJS8_SA_S9_EEENS6_IJNS7_ILi1EEESI_SI_EEESC_SE_Li256ELb1ELb1ELb0ELb0EEENS1_19SingleTileSchedulerILb1ELb0ELb1ELi128EEEEEEEEEvNT_6ParamsE,"",@"SHT_CUDA_INFO"
	.sectionflags	@""
	.align	4


	//----- nvinfo : EIATTR_CUDA_API_VERSION
	.align		4
        /*0000*/ 	.byte	0x04, 0x37
        /*0002*/ 	.short	(.L_240 - .L_239)
.L_239:
        /*0004*/ 	.word	0x00000082


	//----- nvinfo : EIATTR_KPARAM_INFO
	.align		4
.L_240:
        /*0008*/ 	.byte	0x04, 0x17
        /*000a*/ 	.short	(.L_242 - .L_241)
.L_241:
        /*000c*/ 	.word	0x00000000
        /*0010*/ 	.short	0x0000
        /*0012*/ 	.short	0x0000
        /*0014*/ 	.byte	0x00, 0xf0, 0x61, 0x10


	//----- nvinfo : EIATTR_SPARSE_MMA_MASK
	.align		4
.L_242:
        /*0018*/ 	.byte	0x03, 0x50
        /*001a*/ 	.short	0x0000


	//----- nvinfo : EIATTR_MAXREG_COUNT
	.align		4
        /*001c*/ 	.byte	0x03, 0x1b
        /*001e*/ 	.short	0x00ff


	//----- nvinfo : EIATTR_MERCURY_ISA_VERSION
	.align		4
        /*0020*/ 	.byte	0x03, 0x5f
        /*0022*/ 	.short	0x0101


	//----- nvinfo : EIATTR_EXIT_INSTR_OFFSETS
	.align		4
        /*0024*/ 	.byte	0x04, 0x1c
        /*0026*/ 	.short	(.L_244 - .L_243)


	//   ....[0]....
.L_243:
        /*0028*/ 	.word	0x00000010


	//----- nvinfo : EIATTR_MAX_THREADS
	.align		4
.L_244:
        /*002c*/ 	.byte	0x04, 0x05
        /*002e*/ 	.short	(.L_246 - .L_245)
.L_245:
        /*0030*/ 	.word	0x00000100
        /*0034*/ 	.word	0x00000001
        /*0038*/ 	.word	0x00000001


	//----- nvinfo : EIATTR_CBANK_PARAM_SIZE
	.align		4
.L_246:
        /*003c*/ 	.byte	0x03, 0x19
        /*003e*/ 	.short	0x0418


	//----- nvinfo : EIATTR_PARAM_CBANK
	.align		4
        /*0040*/ 	.byte	0x04, 0x0a
        /*0042*/ 	.short	(.L_248 - .L_247)
	.align		4
.L_247:
        /*0044*/ 	.word	index@(.nv.constant0._ZN7cutlass13device_kernelIN5flash19enable_sm80_to_sm89INS1_16FlashAttnFwdSm80INS1_25CollectiveMainloopFwdSm80ILi8ELi1ELb0EN4cute5tupleIJNS5_1CILi128EEENS7_ILi96EEENS7_ILi256EEEEEELi256ENS_6half_tEfNS_4arch4Sm80ELb0ELb0ELb0ELb1ELb1ELb0ELb1ELb0EEENS1_21CollectiveEpilogueFwdINS6_IJS8_SA_S9_EEENS6_IJNS7_ILi1EEESI_SI_EEESC_SE_Li256ELb1ELb1ELb0ELb0EEENS1_19SingleTileSchedulerILb1ELb0ELb1ELi128EEEEEEEEEvNT_6ParamsE)
        /*0048*/ 	.short	0x0210
        /*004a*/ 	.short	0x0418


	//----- nvinfo : EIATTR_SW_WAR
	.align		4
.L_248:
        /*004c*/ 	.byte	0x04, 0x36
        /*004e*/ 	.short	(.L_250 - .L_249)
.L_249:
        /*0050*/ 	.word	0x00000008
.L_250:


//--------------------- .nv.info._ZN7cutlass13device_kernelIN5flash19enable_sm80_to_sm89INS1_16FlashAttnFwdSm80INS1_25CollectiveMainloopFwdSm80ILi8ELi1ELb0EN4cute5tupleIJNS5_1CILi128EEENS7_ILi48EEENS7_ILi256EEEEEELi256ENS_6half_tEfNS_4arch4Sm80ELb0ELb0ELb0ELb1ELb1ELb1ELb1ELb0EEENS1_21CollectiveEpilogueFwdINS6_IJS8_SA_S9_EEENS6_IJNS7_ILi1EEESI_SI_EEESC_SE_Li256ELb1ELb1ELb0ELb0EEENS1_19SingleTileSchedulerILb1ELb0ELb1ELi128EEEEEEEEEvNT_6ParamsE --------------------------
	.section	.nv.info._ZN7cutlass13device_kernelIN5flash19enable_sm80_to_sm89INS1_16FlashAttnFwdSm80INS1_25CollectiveMainloopFwdSm80ILi8ELi1ELb0EN4cute5tupleIJNS5_1CILi128EEENS7_ILi48EEENS7_ILi256EEEEEELi256ENS_6half_tEfNS_4arch4Sm80ELb0ELb0ELb0ELb1ELb1ELb1ELb1ELb0EEENS1_21CollectiveEpilogueFwdINS6_IJS8_SA_S9_EEENS6_IJNS7_ILi1EEESI_SI_EEESC_SE_Li256ELb1ELb1ELb0ELb0EEENS1_19SingleTileSchedulerILb1ELb0ELb1ELi128EEEEEEEEEvNT_6ParamsE,"",@"SHT_CUDA_INFO"
	.sectionflags	@""
	.align	4


	//----- nvinfo : EIATTR_CUDA_API_VERSION
	.align		4
        /*0000*/ 	.byte	0x04, 0x37
        /*0002*/ 	.short	(.L_252 - .L_251)
.L_251:
        /*0004*/ 	.word	0x00000082


	//----- nvinfo : EIATTR_KPARAM_INFO
	.align		4
.L_252:
        /*0008*/ 	.byte	0x04, 0x17
        /*000a*/ 	.short	(.L_254 - .L_253)
.L_253:
        /*000c*/ 	.word	0x00000000
        /*0010*/ 	.short	0x0000
        /*0012*/ 	.short	0x0000
        /*0014*/ 	.byte	0x00, 0xf0, 0x61, 0x10


	//----- nvinfo : EIATTR_SPARSE_MMA_MASK
	.align		4
.L_254:
        /*0018*/ 	.byte	0x03, 0x50
        /*001a*/ 	.short	0x0000


	//----- nvinfo : EIATTR_MAXREG_COUNT
	.align		4
        /*001c*/ 	.byte	0x03, 0x1b
        /*001e*/ 	.short	0x00ff


	//----- nvinfo : EIATTR_MERCURY_ISA_VERSION
	.align		4
        /*0020*/ 	.byte	0x03, 0x5f
        /*0022*/ 	.short	0x0101


	//----- nvinfo : EIATTR_EXIT_INSTR_OFFSETS
	.align		4
        /*0024*/ 	.byte	0x04, 0x1c
        /*0026*/ 	.short	(.L_256 - .L_255)


	//   ....[0]....
.L_255:
        /*0028*/ 	.word	0x00000010


	//----- nvinfo : EIATTR_MAX_THREADS
	.align		4
.L_256:
        /*002c*/ 	.byte	0x04, 0x05
        /*002e*/ 	.short	(.L_258 - .L_257)
.L_257:
        /*0030*/ 	.word	0x00000100
        /*0034*/ 	.word	0x00000001
        /*0038*/ 	.word	0x00000001


	//----- nvinfo : EIATTR_CBANK_PARAM_SIZE
	.align		4
.L_258:
        /*003c*/ 	.byte	0x03, 0x19
        /*003e*/ 	.short	0x0418


	//----- nvinfo : EIATTR_PARAM_CBANK
	.align		4
        /*0040*/ 	.byte	0x04, 0x0a
        /*0042*/ 	.short	(.L_260 - .L_259)
	.align		4
.L_259:
        /*0044*/ 	.word	index@(.nv.constant0._ZN7cutlass13device_kernelIN5flash19enable_sm80_to_sm89INS1_16FlashAttnFwdSm80INS1_25CollectiveMainloopFwdSm80ILi8ELi1ELb0EN4cute5tupleIJNS5_1CILi128EEENS7_ILi48EEENS7_ILi256EEEEEELi256ENS_6half_tEfNS_4arch4Sm80ELb0ELb0ELb0ELb1ELb1ELb1ELb1ELb0EEENS1_21CollectiveEpilogueFwdINS6_IJS8_SA_S9_EEENS6_IJNS7_ILi1EEESI_SI_EEESC_SE_Li256ELb1ELb1ELb0ELb0EEENS1_19SingleTileSchedulerILb1ELb0ELb1ELi128EEEEEEEEEvNT_6ParamsE)
        /*0048*/ 	.short	0x0210
        /*004a*/ 	.short	0x0418


	//----- nvinfo : EIATTR_SW_WAR
	.align		4
.L_260:
        /*004c*/ 	.byte	0x04, 0x36
        /*004e*/ 	.short	(.L_262 - .L_261)
.L_261:
        /*0050*/ 	.word	0x00000008
.L_262:


//--------------------- .nv.info._ZN7cutlass13device_kernelIN5flash19enable_sm80_to_sm89INS1_16FlashAttnFwdSm80INS1_25CollectiveMainloopFwdSm80ILi8ELi1ELb0EN4cute5tupleIJNS5_1CILi128EEENS7_ILi64EEENS7_ILi256EEEEEELi256ENS_6half_tEfNS_4arch4Sm80ELb0ELb1ELb0ELb0ELb1ELb0ELb1ELb0EEENS1_21CollectiveEpilogueFwdINS6_IJS8_SA_S9_EEENS6_IJNS7_ILi1EEESI_SI_EEESC_SE_Li256ELb0ELb1ELb0ELb0EEENS1_19SingleTileSchedulerILb0ELb0ELb1ELi128EEEEEEEEEvNT_6ParamsE --------------------------
	.section	.nv.info._ZN7cutlass13device_kernelIN5flash19enable_sm80_to_sm89INS1_16FlashAttnFwdSm80INS1_25CollectiveMainloopFwdSm80ILi8ELi1ELb0EN4cute5tupleIJNS5_1CILi128EEENS7_ILi64EEENS7_ILi256EEEEEELi256ENS_6half_tEfNS_4arch4Sm80ELb0ELb1ELb0ELb0ELb1ELb0ELb1ELb0EEENS1_21CollectiveEpilogueFwdINS6_IJS8_SA_S9_EEENS6_IJNS7_ILi1EEESI_SI_EEESC_SE_Li256ELb0ELb1ELb0ELb0EEENS1_19SingleTileSchedulerILb0ELb0ELb1ELi128EEEEEEEEEvNT_6ParamsE,"",@"SHT_CUDA_INFO"
	.sectionflags	@""
	.align	4


	//----- nvinfo : EIATTR_CUDA_API_VERSION
	.align		4
        /*0000*/ 	.byte	0x04, 0x37
        /*0002*/ 	.short	(.L_264 - .L_263)
.L_263:
        /*0004*/ 	.word	0x00000082


	//----- nvinfo : EIATTR_KPARAM_INFO
	.align		4
.L_264:
        /*0008*/ 	.byte	0x04, 0x17
        /*000a*/ 	.short	(.L_266 - .L_265)
.L_265:
        /*000c*/ 	.word	0x00000000
        /*0010*/ 	.short	0x0000
        /*0012*/ 	.short	0x0000
        /*0014*/ 	.byte	0x00, 0xf0, 0x61, 0x10


	//----- nvinfo : EIATTR_SPARSE_MMA_MASK
	.align		4
.L_266:
        /*0018*/ 	.byte	0x03, 0x50
        /*001a*/ 	.short	0x0000


	//----- nvinfo : EIATTR_MAXREG_COUNT
	.align		4
        /*001c*/ 	.byte	0x03, 0x1b
        /*001e*/ 	.short	0x00ff


	//----- nvinfo : EIATTR_MERCURY_ISA_VERSION
	.align		4
        /*0020*/ 	.byte	0x03, 0x5f
        /*0022*/ 	.short	0x0101


	//----- nvinfo : EIATTR_EXIT_INSTR_OFFSETS
	.align		4
        /*0024*/ 	.byte	0x04, 0x1c
        /*0026*/ 	.short	(.L_268 - .L_267)


	//   ....[0]....
.L_267:
        /*0028*/ 	.word	0x00000010


	//----- nvinfo : EIATTR_MAX_THREADS
	.align		4
.L_268:
        /*002c*/ 	.byte	0x04, 0x05
        /*002e*/ 	.short	(.L_270 - .L_269)
.L_269:
        /*0030*/ 	.word	0x00000100
        /*0034*/ 	.word	0x00000001
        /*0038*/ 	.word	0x00000001


	//----- nvinfo : EIATTR_CBANK_PARAM_SIZE
	.align		4
.L_270:
        /*003c*/ 	.byte	0x03, 0x19
        /*003e*/ 	.short	0x0418


	//----- nvinfo : EIATTR_PARAM_CBANK
	.align		4
        /*0040*/ 	.byte	0x04, 0x0a
        /*0042*/ 	.short	(.L_272 - .L_271)
	.align		4
.L_271:
        /*0044*/ 	.word	index@(.nv.constant0._ZN7cutlass13device_kernelIN5flash19enable_sm80_to_sm89INS1_16FlashAttnFwdSm80INS1_25CollectiveMainloopFwdSm80ILi8ELi1ELb0EN4cute5tupleIJNS5_1CILi128EEENS7_ILi64EEENS7_ILi256EEEEEELi256ENS_6half_tEfNS_4arch4Sm80ELb0ELb1ELb0ELb0ELb1ELb0ELb1ELb0EEENS1_21CollectiveEpilogueFwdINS6_IJS8_SA_S9_EEENS6_IJNS7_ILi1EEESI_SI_EEESC_SE_Li256ELb0ELb1ELb0ELb0EEENS1_19SingleTileSchedulerILb0ELb0ELb1ELi128EEEEEEEEEvNT_6ParamsE)
        /*0048*/ 	.short	0x0210
        /*004a*/ 	.short	0x0418


	//----- nvinfo : EIATTR_SW_WAR
	.align		4
.L_272:
        /*004c*/ 	.byte	0x04, 0x36
        /*004e*/ 	.short	(.L_274 - .L_273)
.L_273:
        /*0050*/ 	.word	0x00000008
.L_274:


//--------------------- .nv.info._ZN7cutlass13device_kernelIN5flash19enable_sm80_to_sm89INS1_16FlashAttnFwdSm80INS1_25CollectiveMainloopFwdSm80ILi8ELi1ELb0EN4cute5tupleIJNS5_1CILi128EEENS7_ILi64EEENS7_ILi256EEEEEELi256ENS_6half_tEfNS_4arch4Sm80ELb0ELb1ELb0ELb1ELb1ELb0ELb1ELb0EEENS1_21CollectiveEpilogueFwdINS6_IJS8_SA_S9_EEENS6_IJNS7_ILi1EEESI_SI_EEESC_SE_Li256ELb1ELb1ELb0ELb0EEENS1_19SingleTileSchedulerILb1ELb0ELb1ELi128EEEEEEEEEvNT_6ParamsE --------------------------
	.section	.nv.info._ZN7cutlass13device_kernelIN5flash19enable_sm80_to_sm89INS1_16FlashAttnFwdSm80INS1_25CollectiveMainloopFwdSm80ILi8ELi1ELb0EN4cute5tupleIJNS5_1CILi128EEENS7_ILi64EEENS7_ILi256EEEEEELi256ENS_6half_tEfNS_4arch4Sm80ELb0ELb1ELb0ELb1ELb1ELb0ELb1ELb0EEENS1_21CollectiveEpilogueFwdINS6_IJS8_SA_S9_EEENS6_IJNS7_ILi1EEESI_SI_EEESC_SE_Li256ELb1ELb1ELb0ELb0EEENS1_19SingleTileSchedulerILb1ELb0ELb1ELi128EEEEEEEEEvNT_6ParamsE,"",@"SHT_CUDA_INFO"
	.sectionflags	@""
	.align	4


	//----- nvinfo : EIATTR_CUDA_API_VERSION
	.align		4
        /*0000*/ 	.byte	0x04, 0x37
        /*0002*/ 	.short	(.L_276 - .L_275)
.L_275:
        /*0004*/ 	.word	0x00000082


	//----- nvinfo : EIATTR_KPARAM_INFO
	.align		4
.L_276:
        /*0008*/ 	.byte	0x04, 0x17
        /*000a*/ 	.short	(.L_278 - .L_277)
.L_277:
        /*000c*/ 	.word	0x00000000
        /*0010*/ 	.short	0x0000
        /*0012*/ 	.short	0x0000
        /*0014*/ 	.byte	0x00, 0xf0, 0x61, 0x10


	//----- nvinfo : EIATTR_SPARSE_MMA_MASK
	.align		4
.L_278:
        /*0018*/ 	.byte	0x03, 0x50
        /*001a*/ 	.short	0x0000


	//----- nvinfo : EIATTR_MAXREG_COUNT
	.align		4
        /*001c*/ 	.byte	0x03, 0x1b
        /*001e*/ 	.short	0x00ff


	//----- nvinfo : EIATTR_MERCURY_ISA_VERSION
	.align		4
        /*0020*/ 	.byte	0x03, 0x5f
        /*0022*/ 	.short	0x0101


	//----- nvinfo : EIATTR_EXIT_INSTR_OFFSETS
	.align		4
        /*0024*/ 	.byte	0x04, 0x1c
        /*0026*/ 	.short	(.L_280 - .L_279)


	//   ....[0]....
.L_279:
        /*0028*/ 	.word	0x00000010


	//----- nvinfo : EIATTR_MAX_THREADS
	.align		4
.L_280:
        /*002c*/ 	.byte	0x04, 0x05
        /*002e*/ 	.short	(.L_282 - .L_281)
.L_281:
        /*0030*/ 	.word	0x00000100
        /*0034*/ 	.word	0x00000001
        /*0038*/ 	.word	0x00000001


	//----- nvinfo : EIATTR_CBANK_PARAM_SIZE
	.align		4
.L_282:
        /*003c*/ 	.byte	0x03, 0x19
        /*003e*/ 	.short	0x0418


	//----- nvinfo : EIATTR_PARAM_CBANK
	.align		4
        /*0040*/ 	.byte	0x04, 0x0a
        /*0042*/ 	.short	(.L_284 - .L_283)
	.align		4
.L_283:
        /*0044*/ 	.word	index@(.nv.constant0._ZN7cutlass13device_kernelIN5flash19enable_sm80_to_sm89INS1_16FlashAttnFwdSm80INS1_25CollectiveMainloopFwdSm80ILi8ELi1ELb0EN4cute5tupleIJNS5_1CILi128EEENS7_ILi64EEENS7_ILi256EEEEEELi256ENS_6half_tEfNS_4arch4Sm80ELb0ELb1ELb0ELb1ELb1ELb0ELb1ELb0EEENS1_21CollectiveEpilogueFwdINS6_IJS8_SA_S9_EEENS6_IJNS7_ILi1EEESI_SI_EEESC_SE_Li256ELb1ELb1ELb0ELb0EEENS1_19SingleTileSchedulerILb1ELb0ELb1ELi128EEEEEEEEEvNT_6ParamsE)
        /*0048*/ 	.short	0x0210
        /*004a*/ 	.short	0x0418


	//----- nvinfo : EIATTR_SW_WAR
	.align		4
.L_284:
        /*004c*/ 	.byte	0x04, 0x36
        /*004e*/ 	.short	(.L_286 - .L_285)
.L_285:
        /*0050*/ 	.word	0x00000008
.L_286:


//--------------------- .nv.info._ZN7cutlass13device_kernelIN5flash19enable_sm80_to_sm89INS1_16FlashAttnFwdSm80INS1_25CollectiveMainloopFwdSm80ILi8ELi1ELb0EN4cute5tupleIJNS5_1CILi128EEENS7_ILi48EEENS7_ILi256EEEEEELi256ENS_6half_tEfNS_4arch4Sm80ELb0ELb1ELb0ELb1ELb1ELb1ELb1ELb0EEENS1_21CollectiveEpilogueFwdINS6_IJS8_SA_S9_EEENS6_IJNS7_ILi1EEESI_SI_EEESC_SE_Li256ELb1ELb1ELb0ELb0EEENS1_19SingleTileSchedulerILb1ELb0ELb1ELi128EEEEEEEEEvNT_6ParamsE --------------------------
	.section	.nv.info._ZN7cutlass13device_kernelIN5flash19enable_sm80_to_sm89INS1_16FlashAttnFwdSm80INS1_25CollectiveMainloopFwdSm80ILi8ELi1ELb0EN4cute5tupleIJNS5_1CILi128EEENS7_ILi48EEENS7_ILi256EEEEEELi256ENS_6half_tEfNS_4arch4Sm80ELb0ELb1ELb0ELb1ELb1ELb1ELb1ELb0EEENS1_21CollectiveEpilogueFwdINS6_IJS8_SA_S9_EEENS6_IJNS7_ILi1EEESI_SI_EEESC_SE_Li256ELb1ELb1ELb0ELb0EEENS1_19SingleTileSchedulerILb1ELb0ELb1ELi128EEEEEEEEEvNT_6ParamsE,"",@"SHT_CUDA_INFO"
	.sectionflags	@""
	.align	4


	//----- nvinfo : EIATTR_CUDA_API_VERSION
	.align		4
        /*0000*/ 	.byte	0x04, 0x37
        /*0002*/ 	.short	(.L_288 - .L_287)
.L_287:
        /*0004*/ 	.word	0x00000082


	//----- nvinfo : EIATTR_KPARAM_INFO
	.align		4
.L_288:
        /*0008*/ 	.byte	0x04, 0x17
        /*000a*/ 	.short	(.L_290 - .L_289)
.L_289:
        /*000c*/ 	.word	0x00000000
        /*0010*/ 	.short	0x0000
        /*0012*/ 	.short	0x0000
        /*0014*/ 	.byte	0x00, 0xf0, 0x61, 0x10


	//----- nvinfo : EIATTR_SPARSE_MMA_MASK
	.align		4
.L_290:
        /*0018*/ 	.byte	0x03, 0x50
        /*001a*/ 	.short	0x0000


	//----- nvinfo : EIATTR_MAXREG_COUNT
	.align		4
        /*001c*/ 	.byte	0x03, 0x1b
        /*001e*/ 	.short	0x00ff


	//----- nvinfo : EIATTR_MERCURY_ISA_VERSION
	.align		4
        /*0020*/ 	.byte	0x03, 0x5f
        /*0022*/ 	.short	0x0101


	//----- nvinfo : EIATTR_EXIT_INSTR_OFFSETS
	.align		4
        /*0024*/ 	.byte	0x04, 0x1c
        /*0026*/ 	.short	(.L_292 - .L_291)


	//   ....[0]....
.L_291:
        /*0028*/ 	.word	0x00000010


	//----- nvinfo : EIATTR_MAX_THREADS
	.align		4
.L_292:
        /*002c*/ 	.byte	0x04, 0x05
        /*002e*/ 	.short	(.L_294 - .L_293)
.L_293:
        /*0030*/ 	.word	0x00000100
        /*0034*/ 	.word	0x00000001
        /*0038*/ 	.word	0x00000001


	//----- nvinfo : EIATTR_CBANK_PARAM_SIZE
	.align		4
.L_294:
        /*003c*/ 	.byte	0x03, 0x19
        /*003e*/ 	.short	0x0418


	//----- nvinfo : EIATTR_PARAM_CBANK
	.align		4
        /*0040*/ 	.byte	0x04, 0x0a
        /*0042*/ 	.short	(.L_296 - .L_295)
	.align		4
.L_295:
        /*0044*/ 	.word	index@(.nv.constant0._ZN7cutlass13device_kernelIN5flash19enable_sm80_to_sm89INS1_16FlashAttnFwdSm80INS1_25CollectiveMainloopFwdSm80ILi8ELi1ELb0EN4cute5tupleIJNS5_1CILi128EEENS7_ILi48EEENS7_ILi256EEEEEELi256ENS_6half_tEfNS_4arch4Sm80ELb0ELb1ELb0ELb1ELb1ELb1ELb1ELb0EEENS1_21CollectiveEpilogueFwdINS6_IJS8_SA_S9_EEENS6_IJNS7_ILi1EEESI_SI_EEESC_SE_Li256ELb1ELb1ELb0ELb0EEENS1_19SingleTileSchedulerILb1ELb0ELb1ELi128EEEEEEEEEvNT_6ParamsE)
        /*0048*/ 	.short	0x0210
        /*004a*/ 	.short	0x0418


	//----- nvinfo : EIATTR_SW_WAR
	.align		4
.L_296:
        /*004c*/ 	.byte	0x04, 0x36
        /*004e*/ 	.short	(.L_298 - .L_297)
.L_297:
        /*0050*/ 	.word	0x00000008
.L_298:


//--------------------- .nv.info._ZN7cutlass13device_kernelIN5flash19enable_sm80_to_sm89INS1_16FlashAttnFwdSm80INS1_25CollectiveMainloopFwdSm80ILi8ELi1ELb0EN4cute5tupleIJNS5_1CILi128EEENS7_ILi96EEENS7_ILi256EEEEEELi256ENS_6half_tEfNS_4arch4Sm80ELb1ELb0ELb0ELb0ELb1ELb0ELb1ELb0EEENS1_21CollectiveEpilogueFwdINS6_IJS8_SA_S9_EEENS6_IJNS7_ILi1EEESI_SI_EEESC_SE_Li256ELb0ELb1ELb0ELb0EEENS1_30DynamicPersistentTileSchedulerILi256ELi256ELb0ELb1ELb0EEEEEEEEEvNT_6ParamsE --------------------------
	.section	.nv.info._ZN7cutlass13device_kernelIN5flash19enable_sm80_to_sm89INS1_16FlashAttnFwdSm80INS1_25CollectiveMainloopFwdSm80ILi8ELi1ELb0EN4cute5tupleIJNS5_1CILi128EEENS7_ILi96EEENS7_ILi256EEEEEELi256ENS_6half_tEfNS_4arch4Sm80ELb1ELb0ELb0ELb0ELb1ELb0ELb1ELb0EEENS1_21CollectiveEpilogueFwdINS6_IJS8_SA_S9_EEENS6_IJNS7_ILi1EEESI_SI_EEESC_SE_Li256ELb0ELb1ELb0ELb0EEENS1_30DynamicPersistentTileSchedulerILi256ELi256ELb0ELb1ELb0EEEEEEEEEvNT_6ParamsE,"",@"SHT_CUDA_INFO"
	.sectionflags	@""
	.align	4


	//----- nvinfo : EIATTR_CUDA_API_VERSION
	.align		4
        /*0000*/ 	.byte	0x04, 0x37
        /*0002*/ 	.short	(.L_300 - .L_299)
.L_299:
        /*0004*/ 	.word	0x00000082


	//----- nvinfo : EIATTR_KPARAM_INFO
	.align		4
.L_300:
        /*0008*/ 	.byte	0x04, 0x17
        /*000a*/ 	.short	(.L_302 - .L_301)
.L_301:
        /*000c*/ 	.word	0x00000000
        /*0010*/ 	.short	0x0000
        /*0012*/ 	.short	0x0000
        /*0014*/ 	.byte	0x00, 0xf0, 0xa1, 0x10


	//----- nvinfo : EIATTR_SPARSE_MMA_MASK
	.align		4
.L_302:
        /*0018*/ 	.byte	0x03, 0x50
        /*001a*/ 	.short	0x0000


	//----- nvinfo : EIATTR_MAXREG_COUNT
	.align		4
        /*001c*/ 	.byte	0x03, 0x1b
        /*001e*/ 	.short	0x00ff


	//----- nvinfo : EIATTR_MERCURY_ISA_VERSION
	.align		4
        /*0020*/ 	.byte	0x03, 0x5f
        /*0022*/ 	.short	0x0101


	//----- nvinfo : EIATTR_EXIT_INSTR_OFFSETS
	.align		4
        /*0024*/ 	.byte	0x04, 0x1c
        /*0026*/ 	.short	(.L_304 - .L_303)


	//   ....[0]....
.L_303:
        /*0028*/ 	.word	0x00000010


	//----- nvinfo : EIATTR_MAX_THREADS
	.align		4
.L_304:
        /*002c*/ 	.byte	0x04, 0x05
        /*002e*/ 	.short	(.L_306 - .L_305)
.L_305:
        /*0030*/ 	.word	0x00000100
        /*0034*/ 	.word	0x00000001
        /*0038*/ 	.word	0x00000001


	//----- nvinfo : EIATTR_CBANK_PARAM_SIZE
	.align		4
.L_306:
        /*003c*/ 	.byte	0x03, 0x19
        /*003e*/ 	.short	0x0428


	//----- nvinfo : EIATTR_PARAM_CBANK
	.align		4
        /*0040*/ 	.byte	0x04, 0x0a
        /*0042*/ 	.short	(.L_308 - .L_307)
	.align		4
.L_307:
        /*0044*/ 	.word	index@(.nv.constant0._ZN7cutlass13device_kernelIN5flash19enable_sm80_to_sm89INS1_16FlashAttnFwdSm80INS1_25CollectiveMainloopFwdSm80ILi8ELi1ELb0EN4cute5tupleIJNS5_1CILi128EEENS7_ILi96EEENS7_ILi256EEEEEELi256ENS_6half_tEfNS_4arch4Sm80ELb1ELb0ELb0ELb0ELb1ELb0ELb1ELb0EEENS1_21CollectiveEpilogueFwdINS6_IJS8_SA_S9_EEENS6_IJNS7_ILi1EEESI_SI_EEESC_SE_Li256ELb0ELb1ELb0ELb0EEENS1_30DynamicPersistentTileSchedulerILi256ELi256ELb0ELb1ELb0EEEEEEEEEvNT_6ParamsE)
        /*0048*/ 	.short	0x0210
        /*004a*/ 	.short	0x0428


	//----- nvinfo : EIATTR_SW_WAR
	.align		4
.L_308:
        /*004c*/ 	.byte	0x04, 0x36
        /*004e*/ 	.short	(.L_310 - .L_309)
.L_309:
        /*0050*/ 	.word	0x00000008
.L_310:


//--------------------- .nv.info._ZN7cutlass13device_kernelIN5flash19enable_sm80_to_sm89INS1_16FlashAttnFwdSm80INS1_25CollectiveMainloopFwdSm80ILi8ELi1ELb0EN4cute5tupleIJNS5_1CILi128EEENS7_ILi96EEENS7_ILi256EEEEEELi256ENS_6half_tEfNS_4arch4Sm80ELb1ELb0ELb0ELb1ELb1ELb0ELb1ELb0EEENS1_21CollectiveEpilogueFwdINS6_IJS8_SA_S9_EEENS6_IJNS7_ILi1EEESI_SI_EEESC_SE_Li256ELb1ELb1ELb0ELb0EEENS1_19SingleTileSchedulerILb1ELb0ELb1ELi128EEEEEEEEEvNT_6ParamsE --------------------------
	.section	.nv.info._ZN7cutlass13device_kernelIN5flash19enable_sm80_to_sm89INS1_16FlashAttnFwdSm80INS1_25CollectiveMainloopFwdSm80ILi8ELi1ELb0EN4cute5tupleIJNS5_1CILi128EEENS7_ILi96EEENS7_ILi256EEEEEELi256ENS_6half_tEfNS_4arch4Sm80ELb1ELb0ELb0ELb1ELb1ELb0ELb1ELb0EEENS1_21CollectiveEpilogueFwdINS6_IJS8_SA_S9_EEENS6_IJNS7_ILi1EEESI_SI_EEESC_SE_Li256ELb1ELb1ELb0ELb0EEENS1_19SingleTileSchedulerILb1ELb0ELb1ELi128EEEEEEEEEvNT_6ParamsE,"",@"SHT_CUDA_INFO"
	.sectionflags	@""
	.align	4


	//----- nvinfo : EIATTR_CUDA_API_VERSION
	.align		4
        /*0000*/ 	.byte	0x04, 0x37
        /*0002*/ 	.short	(.L_312 - .L_311)
.L_311:
        /*0004*/ 	.word	0x00000082


	//----- nvinfo : EIATTR_KPARAM_INFO
	.align		4
.L_312:
        /*0008*/ 	.byte	0x04, 0x17
        /*000a*/ 	.short	(.L_314 - .L_313)
.L_313:
        /*000c*/ 	.word	0x00000000
        /*0010*/ 	.short	0x0000
        /*0012*/ 	.short	0x0000
        /*0014*/ 	.byte	0x00, 0xf0, 0x61, 0x10


	//----- nvinfo : EIATTR_SPARSE_MMA_MASK
	.align		4
.L_314:
        /*0018*/ 	.byte	0x03, 0x50
        /*001a*/ 	.short	0x0000


	//----- nvinfo : EIATTR_MAXREG_COUNT
	.align		4
        /*001c*/ 	.byte	0x03, 0x1b
        /*001e*/ 	.short	0x00ff


	//----- nvinfo : EIATTR_MERCURY_ISA_VERSION
	.align		4
        /*0020*/ 	.byte	0x03, 0x5f
        /*0022*/ 	.short	0x0101


	//----- nvinfo : EIATTR_EXIT_INSTR_OFFSETS
	.align		4
        /*0024*/ 	.byte	0x04, 0x1c
        /*0026*/ 	.short	(.L_316 - .L_315)


	//   ....[0]....
.L_315:
        /*0028*/ 	.word	0x00000010


	//----- nvinfo : EIATTR_MAX_THREADS
	.align		4
.L_316:
        /*002c*/ 	.byte	0x04, 0x05
        /*002e*/ 	.short	(.L_318 - .L_317)
.L_317:
        /*0030*/ 	.word	0x00000100
        /*0034*/ 	.word	0x00000001
        /*0038*/ 	.word	0x00000001


	//----- nvinfo : EIATTR_CBANK_PARAM_SIZE
	.align		4
.L_318:
        /*003c*/ 	.byte	0x03, 0x19
        /*003e*/ 	.short	0x0418


	//----- nvinfo : EIATTR_PARAM_CBANK
	.align		4
        /*0040*/ 	.byte	0x04, 0x0a
        /*0042*/ 	.short	(.L_320 - .L_319)
	.align		4
.L_319:
        /*0044*/ 	.word	index@(.nv.constant0._ZN7cutlass13device_kernelIN5flash19enable_sm80_to_sm89INS1_16FlashAttnFwdSm80INS1_25CollectiveMainloopFwdSm80ILi8ELi1ELb0EN4cute5tupleIJNS5_1CILi128EEENS7_ILi96EEENS7_ILi256EEEEEELi256ENS_6half_tEfNS_4arch4Sm80ELb1ELb0ELb0ELb1ELb1ELb0ELb1ELb0EEENS1_21CollectiveEpilogueFwdINS6_IJS8_SA_S9_EEENS6_IJNS7_ILi1EEESI_SI_EEESC_SE_Li256ELb1ELb1ELb0ELb0EEENS1_19SingleTileSchedulerILb1ELb0ELb1ELi128EEEEEEEEEvNT_6ParamsE)
        /*0048*/ 	.short	0x0210
        /*004a*/ 	.short	0x0418


	//----- nvinfo : EIATTR_SW_WAR
	.align		4
.L_320:
        /*004c*/ 	.byte	0x04, 0x36
        /*004e*/ 	.short	(.L_322 - .L_321)
.L_321:
        /*0050*/ 	.word	0x00000008
.L_322:


//--------------------- .nv.info._ZN7cutlass13device_kernelIN5flash19enable_sm80_to_sm89INS1_16FlashAttnFwdSm80INS1_25CollectiveMainloopFwdSm80ILi8ELi1ELb0EN4cute5tupleIJNS5_1CILi128EEENS7_ILi48EEENS7_ILi256EEEEEELi256ENS_6half_tEfNS_4arch4Sm80ELb1ELb0ELb0ELb1ELb1ELb1ELb1ELb0EEENS1_21CollectiveEpilogueFwdINS6_IJS8_SA_S9_EEENS6_IJNS7_ILi1EEESI_SI_EEESC_SE_Li256ELb1ELb1ELb0ELb0EEENS1_19SingleTileSchedulerILb1ELb0ELb1ELi128EEEEEEEEEvNT_6ParamsE --------------------------
	.section	.nv.info._ZN7cutlass13device_kernelIN5flash19enable_sm80_to_sm89INS1_16FlashAttnFwdSm80INS1_25CollectiveMainloopFwdSm80ILi8ELi1ELb0EN4cute5tupleIJNS5_1CILi128EEENS7_ILi48EEENS7_ILi256EEEEEELi256ENS_6half_tEfNS_4arch4Sm80ELb1ELb0ELb0ELb1ELb1ELb1ELb1ELb0EEENS1_21CollectiveEpilogueFwdINS6_IJS8_SA_S9_EEENS6_IJNS7_ILi1EEESI_SI_EEESC_SE_Li256ELb1ELb1ELb0ELb0EEENS1_19SingleTileSchedulerILb1ELb0ELb1ELi128EEEEEEEEEvNT_6ParamsE,"",@"SHT_CUDA_INFO"
	.sectionflags	@""
	.align	4


	//----- nvinfo : EIATTR_CUDA_API_VERSION
	.align		4
        /*0000*/ 	.byte	0x04, 0x37
        /*0002*/ 	.short	(.L_324 - .L_323)
.L_323:
        /*0004*/ 	.word	0x00000082


	//----- nvinfo : EIATTR_KPARAM_INFO
	.align		4
.L_324:
        /*0008*/ 	.byte	0x04, 0x17
        /*000a*/ 	.short	(.L_326 - .L_325)
.L_325:
        /*000c*/ 	.word	0x00000000
        /*0010*/ 	.short	0x0000
        /*0012*/ 	.short	0x0000
        /*0014*/ 	.byte	0x00, 0xf0, 0x61, 0x10


	//----- nvinfo : EIATTR_SPARSE_MMA_MASK
	.align		4
.L_326:
        /*0018*/ 	.byte	0x03, 0x50
        /*001a*/ 	.short	0x0000


	//----- nvinfo : EIATTR_MAXREG_COUNT
	.align		4
        /*001c*/ 	.byte	0x03, 0x1b
        /*001e*/ 	.short	0x00ff


	//----- nvinfo : EIATTR_MERCURY_ISA_VERSION
	.align		4
        /*0020*/ 	.byte	0x03, 0x5f
        /*0022*/ 	.short	0x0101


	//----- nvinfo : EIATTR_EXIT_INSTR_OFFSETS
	.align		4
        /*0024*/ 	.byte	0x04, 0x1c
        /*0026*/ 	.short	(.L_328 - .L_327)


	//   ....[0]....
.L_327:
        /*0028*/ 	.word	0x00000010


	//----- nvinfo : EIATTR_MAX_THREADS
	.align		4
.L_328:
        /*002c*/ 	.byte	0x04, 0x05
        /*002e*/ 	.short	(.L_330 - .L_329)
.L_329:
        /*0030*/ 	.word	0x00000100
        /*0034*/ 	.word	0x00000001
        /*0038*/ 	.word	0x00000001


	//----- nvinfo : EIATTR_CBANK_PARAM_SIZE
	.align		4
.L_330:
        /*003c*/ 	.byte	0x03, 0x19
        /*003e*/ 	.short	0x0418


	//----- nvinfo : EIATTR_PARAM_CBANK
	.align		4
        /*0040*/ 	.byte	0x04, 0x0a
        /*0042*/ 	.short	(.L_332 - .L_331)
	.align		4
.L_331:
        /*0044*/ 	.word	index@(.nv.constant0._ZN7cutlass13device_kernelIN5flash19enable_sm80_to_sm89INS1_16FlashAttnFwdSm80INS1_25CollectiveMainloopFwdSm80ILi8ELi1ELb0EN4cute5tupleIJNS5_1CILi128EEENS7_ILi48EEENS7_ILi256EEEEEELi256ENS_6half_tEfNS_4arch4Sm80ELb1ELb0ELb0ELb1ELb1ELb1ELb1ELb0EEENS1_21CollectiveEpilogueFwdINS6_IJS8_SA_S9_EEENS6_IJNS7_ILi1EEESI_SI_EEESC_SE_Li256ELb1ELb1ELb0ELb0EEENS1_19SingleTileSchedulerILb1ELb0ELb1ELi128EEEEEEEEEvNT_6ParamsE)
        /*0048*/ 	.short	0x0210
        /*004a*/ 	.short	0x0418


	//----- nvinfo : EIATTR_SW_WAR
	.align		4
.L_332:
        /*004c*/ 	.byte	0x04, 0x36
        /*004e*/ 	.short	(.L_334 - .L_333)
.L_333:
        /*0050*/ 	.word	0x00000008
.L_334:


//--------------------- .nv.callgraph             --------------------------
	.section	.nv.callgraph,"",@"SHT_CUDA_CALLGRAPH"
	.align	4
	.sectionentsize	8
	.align		4
        /*0000*/ 	.word	0x00000000
	.align		4
        /*0004*/ 	.word	0xffffffff
	.align		4
        /*0008*/ 	.word	0x00000000
	.align		4
        /*000c*/ 	.word	0xfffffffe
	.align		4
        /*0010*/ 	.word	0x00000000
	.align		4
        /*0014*/ 	.word	0xfffffffd
	.align		4
        /*0018*/ 	.word	0x00000000
	.align		4
        /*001c*/ 	.word	0xfffffffc


//--------------------- .nv.constant4             --------------------------
	.section	.nv.constant4,"a",@progbits
	.align	8
	.align		8
.nv.constant4:
        /*0000*/ 	.dword	_ZN72_INTERNAL_412d4e01_36_flash_fwd_hdim256_fp16_paged_sm80_cu_49158569_31884cuda3std3__45__cpo5beginE
	.align		8
        /*0008*/ 	.dword	_ZN72_INTERNAL_412d4e01_36_flash_fwd_hdim256_fp16_paged_sm80_cu_49158569_31884cuda3std3__45__cpo3endE
	.align		8
        /*0010*/ 	.dword	_ZN72_INTERNAL_412d4e01_36_flash_fwd_hdim256_fp16_paged_sm80_cu_49158569_31884cuda3std3__45__cpo6cbeginE
	.align		8
        /*0018*/ 	.dword	_ZN72_INTERNAL_412d4e01_36_flash_fwd_hdim256_fp16_paged_sm80_cu_49158569_31884cuda3std3__45__cpo4cendE
	.align		8
        /*0020*/ 	.dword	_ZN72_INTERNAL_412d4e01_36_flash_fwd_hdim256_fp16_paged_sm80_cu_49158569_31884cuda3std3__474_GLOBAL__N__412d4e01_36_flash_fwd_hdim256_fp16_paged_sm80_cu_49158569_31886ignoreE
	.align		8
        /*0028*/ 	.dword	_ZN72_INTERNAL_412d4e01_36_flash_fwd_hdim256_fp16_paged_sm80_cu_49158569_31884cuda3std3__419piecewise_constructE
	.align		8
        /*0030*/ 	.dword	_ZN72_INTERNAL_412d4e01_36_flash_fwd_hdim256_fp16_paged_sm80_cu_49158569_31884cuda3std3__48in_placeE
	.align		8
        /*0038*/ 	.dword	_ZN72_INTERNAL_412d4e01_36_flash_fwd_hdim256_fp16_paged_sm80_cu_49158569_31884cuda3std6ranges3__45__cpo4swapE
	.align		8
        /*0040*/ 	.dword	_ZN72_INTERNAL_412d4e01_36_flash_fwd_hdim256_fp16_paged_sm80_cu_49158569_31884cuda3std6ranges3__45__cpo9iter_moveE
	.align		8
        /*0048*/ 	.dword	_ZN72_INTERNAL_412d4e01_36_flash_fwd_hdim256_fp16_paged_sm80_cu_49158569_31884cute7productE
	.align		8
        /*0050*/ 	.dword	_ZN72_INTERNAL_412d4e01_36_flash_fwd_hdim256_fp16_paged_sm80_cu_49158569_31884cute1_E


//--------------------- .text._ZN7cutlass13device_kernelIN5flash19enable_sm80_to_sm89INS1_16FlashAttnFwdSm80INS1_25CollectiveMainloopFwdSm80ILi8ELi1ELb1EN4cute5tupleIJNS5_1CILi128EEENS7_ILi64EEENS7_ILi256EEEEEELi256ENS_6half_tEfNS_4arch4Sm80ELb0ELb0ELb0ELb0ELb1ELb0ELb1ELb0EEENS1_21CollectiveEpilogueFwdINS6_IJS8_SA_S9_EEENS6_IJNS7_ILi1EEESI_SI_EEESC_SE_Li256ELb0ELb1ELb0ELb0EEENS1_19SingleTileSchedulerILb0ELb0ELb1ELi128EEEEEEEEEvNT_6ParamsE --------------------------
	.section	.text._ZN7cutlass13device_kernelIN5flash19enable_sm80_to_sm89INS1_16FlashAttnFwdSm80INS1_25CollectiveMainloopFwdSm80ILi8ELi1ELb1EN4cute5tupleIJNS5_1CILi128EEENS7_ILi64EEENS7_ILi256EEEEEELi256ENS_6half_tEfNS_4arch4Sm80ELb0ELb0ELb0ELb0ELb1ELb0ELb1ELb0EEENS1_21CollectiveEpilogueFwdINS6_IJS8_SA_S9_EEENS6_IJNS7_ILi1EEESI_SI_EEESC_SE_Li256ELb0ELb1ELb0ELb0EEENS1_19SingleTileSchedulerILb0ELb0ELb1ELi128EEEEEEEEEvNT_6ParamsE,"ax",@progbits
	.align	128
.text._ZN7cutlass13device_kernelIN5flash19enable_sm80_to_sm89INS1_16FlashAttnFwdSm80INS1_25CollectiveMainloopFwdSm80ILi8ELi1ELb1EN4cute5tupleIJNS5_1CILi128EEENS7_ILi64EEENS7_ILi256EEEEEELi256ENS_6half_tEfNS_4arch4Sm80ELb0ELb0ELb0ELb0ELb1ELb0ELb1ELb0EEENS1_21CollectiveEpilogueFwdINS6_IJS8_SA_S9_EEENS6_IJNS7_ILi1EEESI_SI_EEESC_SE_Li256ELb0ELb1ELb0ELb0EEENS1_19SingleTileSchedulerILb0ELb0ELb1ELi128EEEEEEEEEvNT_6ParamsE:
        .type           _ZN7cutlass13device_kernelIN5flash19enable_sm80_to_sm89INS1_16FlashAttnFwdSm80INS1_25CollectiveMainloopFwdSm80ILi8ELi1ELb1EN4cute5tupleIJNS5_1CILi128EEENS7_ILi64EEENS7_ILi256EEEEEELi256ENS_6half_tEfNS_4arch4Sm80ELb0ELb0ELb0ELb0ELb1ELb0ELb1ELb0EEENS1_21CollectiveEpilogueFwdINS6_IJS8_SA_S9_EEENS6_IJNS7_ILi1EEESI_SI_EEESC_SE_Li256ELb0ELb1ELb0ELb0EEENS1_19SingleTileSchedulerILb0ELb0ELb1ELi128EEEEEEEEEvNT_6ParamsE,@function
        .size           _ZN7cutlass13device_kernelIN5flash19enable_sm80_to_sm89INS1_16FlashAttnFwdSm80INS1_25CollectiveMainloopFwdSm80ILi8ELi1ELb1EN4cute5tupleIJNS5_1CILi128EEENS7_ILi64EEENS7_ILi256EEEEEELi256ENS_6half_tEfNS_4arch4Sm80ELb0ELb0ELb0ELb0ELb1ELb0ELb1ELb0EEENS1_21CollectiveEpilogueFwdINS6_IJS8_SA_S9_EEENS6_IJNS7_ILi1EEESI_SI_EEESC_SE_Li256ELb0ELb1ELb0ELb0EEENS1_19SingleTileSchedulerILb0ELb0ELb1ELi128EEEEEEEEEvNT_6ParamsE,(.L_x_18 - _ZN7cutlass13device_kernelIN5flash19enable_sm80_to_sm89INS1_16FlashAttnFwdSm80INS1_25CollectiveMainloopFwdSm80ILi8ELi1ELb1EN4cute5tupleIJNS5_1CILi128EEENS7_ILi64EEENS7_ILi256EEEEEELi256ENS_6half_tEfNS_4arch4Sm80ELb0ELb0ELb0ELb0ELb1ELb0ELb1ELb0EEENS1_21CollectiveEpilogueFwdINS6_IJS8_SA_S9_EEENS6_IJNS7_ILi1EEESI_SI_EEESC_SE_Li256ELb0ELb1ELb0ELb0EEENS1_19SingleTileSchedulerILb0ELb0ELb1ELi128EEEEEEEEEvNT_6ParamsE)
        .other          _ZN7cutlass13device_kernelIN5flash19enable_sm80_to_sm89INS1_16FlashAttnFwdSm80INS1_25CollectiveMainloopFwdSm80ILi8ELi1ELb1EN4cute5tupleIJNS5_1CILi128EEENS7_ILi64EEENS7_ILi256EEEEEELi256ENS_6half_tEfNS_4arch4Sm80ELb0ELb0ELb0ELb0ELb1ELb0ELb1ELb0EEENS1_21CollectiveEpilogueFwdINS6_IJS8_SA_S9_EEENS6_IJNS7_ILi1EEESI_SI_EEESC_SE_Li256ELb0ELb1ELb0ELb0EEENS1_19SingleTileSchedulerILb0ELb0ELb1ELi128EEEEEEEEEvNT_6ParamsE,@"STO_CUDA_ENTRY STV_DEFAULT"
_ZN7cutlass13device_kernelIN5flash19enable_sm80_to_sm89INS1_16FlashAttnFwdSm80INS1_25CollectiveMainloopFwdSm80ILi8ELi1ELb1EN4cute5tupleIJNS5_1CILi128EEENS7_ILi64EEENS7_ILi256EEEEEELi256ENS_6half_tEfNS_4arch4Sm80ELb0ELb0ELb0ELb0ELb1ELb0ELb1ELb0EEENS1_21CollectiveEpilogueFwdINS6_IJS8_SA_S9_EEENS6_IJNS7_ILi1EEESI_SI_EEESC_SE_Li256ELb0ELb1ELb0ELb0EEENS1_19SingleTileSchedulerILb0ELb0ELb1ELi128EEEEEEEEEvNT_6ParamsE:
[----:B------:R-:W-:Y:S01]  /*0000*/  LDC R1, c[0x0][0x28] ;  /* 0x00000a00ff017b82 */ /* 0x000fe20000000800 */
[----:B------:R-:W-:Y:S05]  /*0010*/  EXIT ;  /* 0x000000000000794d */ /* 0x000fea0003800000 */
.L_x_0:
[----:B------:R-:W-:-:S00]  /*0020*/  BRA `(.L_x_0) ;  /* 0xfffffffc00fc7947 */ /* 0x000fc0000383ffff */
[----:B------:R-:W-:-:S00]  /*0030*/  NOP ;  /* 0x0000000000007918 */ /* 0x000fc00000000000 */
        /* <DEDUP_REMOVED lines=12> */
.L_x_18:


//--------------------- .text._ZN7cutlass13device_kernelIN5flash19enable_sm80_to_sm89INS1_16FlashAttnFwdSm80INS1_25CollectiveMainloopFwdSm80ILi8ELi1ELb1EN4cute5tupleIJNS5_1CILi128EEENS7_ILi64EEENS7_ILi256EEEEEELi256ENS_6half_tEfNS_4arch4Sm80ELb0ELb0ELb0ELb1ELb1ELb0ELb1ELb0EEENS1_21CollectiveEpilogueFwdINS6_IJS8_SA_S9_EEENS6_IJNS7_ILi1EEESI_SI_EEESC_SE_Li256ELb1ELb1ELb0ELb0EEENS1_19SingleTileSchedulerILb1ELb0ELb1ELi128EEEEEEEEEvNT_6ParamsE --------------------------
	.section	.text._ZN7cutlass13device_kernelIN5flash19enable_sm80_to_sm89INS1_16FlashAttnFwdSm80INS1_25CollectiveMainloopFwdSm80ILi8ELi1ELb1EN4cute5tupleIJNS5_1CILi128EEENS7_ILi64EEENS7_ILi256EEEEEELi256ENS_6half_tEfNS_4arch4Sm80ELb0ELb0ELb0ELb1ELb1ELb0ELb1ELb0EEENS1_21CollectiveEpilogueFwdINS6_IJS8_SA_S9_EEENS6_IJNS7_ILi1EEESI_SI_EEESC_SE_Li256ELb1ELb1ELb0ELb0EEENS1_19SingleTileSchedulerILb1ELb0ELb1ELi128EEEEEEEEEvNT_6ParamsE,"ax",@progbits
	.align	128
.text._ZN7cutlass13device_kernelIN5flash19enable_sm80_to_sm89INS1_16FlashAttnFwdSm80INS1_25CollectiveMainloopFwdSm80ILi8ELi1ELb1EN4cute5tupleIJNS5_1CILi128EEENS7_ILi64EEENS7_ILi256EEEEEELi256ENS_6half_tEfNS_4arch4Sm80ELb0ELb0ELb0ELb1ELb1ELb0ELb1ELb0EEENS1_21CollectiveEpilogueFwdINS6_IJS8_SA_S9_EEENS6_IJNS7_ILi1EEESI_SI_EEESC_SE_Li256ELb1ELb1ELb0ELb0EEENS1_19SingleTileSchedulerILb1ELb0ELb1ELi128EEEEEEEEEvNT_6ParamsE:
        .type           _ZN7cutlass13device_kernelIN5flash19enable_sm80_to_sm89INS1_16FlashAttnFwdSm80INS1_25CollectiveMainloopFwdSm80ILi8ELi1ELb1EN4cute5tupleIJNS5_1CILi128EEENS7_ILi64EEENS7_ILi256EEEEEELi256ENS_6half_tEfNS_4arch4Sm80ELb0ELb0ELb0ELb1ELb1ELb0ELb1ELb0EEENS1_21CollectiveEpilogueFwdINS6_IJS8_SA_S9_EEENS6_IJNS7_ILi1EEESI_SI_EEESC_SE_Li256ELb1ELb1ELb0ELb0EEENS1_19SingleTileSchedulerILb1ELb0ELb1ELi128EEEEEEEEEvNT_6ParamsE,@function
        .size           _ZN7cutlass13device_kernelIN5flash19enable_sm80_to_sm89INS1_16FlashAttnFwdSm80INS1_25CollectiveMainloopFwdSm80ILi8ELi1ELb1EN4cute5tupleIJNS5_1CILi128EEENS7_ILi64EEENS7_ILi256EEEEEELi256ENS_6half_tEfNS_4arch4Sm80ELb0ELb0ELb0ELb1ELb1ELb0ELb1ELb0EEENS1_21CollectiveEpilogueFwdINS6_IJS8_SA_S9_EEENS6_IJNS7_ILi1EEESI_SI_EEESC_SE_Li256ELb1ELb1ELb0ELb0EEENS1_19SingleTileSchedulerILb1ELb0ELb1ELi128EEEEEEEEEvNT_6ParamsE,(.L_x_19 - _ZN7cutlass13device_kernelIN5flash19enable_sm80_to_sm89INS1_16FlashAttnFwdSm80INS1_25CollectiveMainloopFwdSm80ILi8ELi1ELb1EN4cute5tupleIJNS5_1CILi128EEENS7_ILi64EEENS7_ILi256EEEEEELi256ENS_6half_tEfNS_4arch4Sm80ELb0ELb0ELb0ELb1ELb1ELb0ELb1ELb0EEENS1_21CollectiveEpilogueFwdINS6_IJS8_SA_S9_EEENS6_IJNS7_ILi1EEESI_SI_EEESC_SE_Li256ELb1ELb1ELb0ELb0EEENS1_19SingleTileSchedulerILb1ELb0ELb1ELi128EEEEEEEEEvNT_6ParamsE)
        .other          _ZN7cutlass13device_kernelIN5flash19enable_sm80_to_sm89INS1_16FlashAttnFwdSm80INS1_25CollectiveMainloopFwdSm80ILi8ELi1ELb1EN4cute5tupleIJNS5_1CILi128EEENS7_ILi64EEENS7_ILi256EEEEEELi256ENS_6half_tEfNS_4arch4Sm80ELb0ELb0ELb0ELb1ELb1ELb0ELb1ELb0EEENS1_21CollectiveEpilogueFwdINS6_IJS8_SA_S9_EEENS6_IJNS7_ILi1EEESI_SI_EEESC_SE_Li256ELb1ELb1ELb0ELb0EEENS1_19SingleTileSchedulerILb1ELb0ELb1ELi128EEEEEEEEEvNT_6ParamsE,@"STO_CUDA_ENTRY STV_DEFAULT"
_ZN7cutlass13device_kernelIN5flash19enable_sm80_to_sm89INS1_16FlashAttnFwdSm80INS1_25CollectiveMainloopFwdSm80ILi8ELi1ELb1EN4cute5tupleIJNS5_1CILi128EEENS7_ILi64EEENS7_ILi256EEEEEELi256ENS_6half_tEfNS_4arch4Sm80ELb0ELb0ELb0ELb1ELb1ELb0ELb1ELb0EEENS1_21CollectiveEpilogueFwdINS6_IJS8_SA_S9_EEENS6_IJNS7_ILi1EEESI_SI_EEESC_SE_Li256ELb1ELb1ELb0ELb0EEENS1_19SingleTileSchedulerILb1ELb0ELb1ELi128EEEEEEEEEvNT_6ParamsE:
[----:B------:R-:W-:Y:S01]  /*0000*/  LDC R1, c[0x0][0x28] ;  /* 0x00000a00ff017b82 */ /* 0x000fe20000000800 */
[----:B------:R-:W-:Y:S05]  /*0010*/  EXIT ;  /* 0x000000000000794d */ /* 0x000fea0003800000 */
.L_x_1:
        /* <DEDUP_REMOVED lines=14> */
.L_x_19:


//--------------------- .text._ZN7cutlass13device_kernelIN5flash19enable_sm80_to_sm89INS1_16FlashAttnFwdSm80INS1_25CollectiveMainloopFwdSm80ILi8ELi1ELb0EN4cute5tupleIJNS5_1CILi128EEENS7_ILi32EEENS7_ILi256EEEEEELi256ENS_6half_tEfNS_4arch4Sm80ELb0ELb0ELb0ELb1ELb1ELb1ELb1ELb0EEENS1_21CollectiveEpilogueFwdINS6_IJS8_SA_S9_EEENS6_IJNS7_ILi1EEESI_SI_EEESC_SE_Li256ELb1ELb1ELb0ELb0EEENS1_19SingleTileSchedulerILb1ELb0ELb1ELi128EEEEEEEEEvNT_6ParamsE --------------------------
	.section	.text._ZN7cutlass13device_kernelIN5flash19enable_sm80_to_sm89INS1_16FlashAttnFwdSm80INS1_25CollectiveMainloopFwdSm80ILi8ELi1ELb0EN4cute5tupleIJNS5_1CILi128EEENS7_ILi32EEENS7_ILi256EEEEEELi256ENS_6half_tEfNS_4arch4Sm80ELb0ELb0ELb0ELb1ELb1ELb1ELb1ELb0EEENS1_21CollectiveEpilogueFwdINS6_IJS8_SA_S9_EEENS6_IJNS7_ILi1EEESI_SI_EEESC_SE_Li256ELb1ELb1ELb0ELb0EEENS1_19SingleTileSchedulerILb1ELb0ELb1ELi128EEEEEEEEEvNT_6ParamsE,"ax",@progbits
	.align	128
.text._ZN7cutlass13device_kernelIN5flash19enable_sm80_to_sm89INS1_16FlashAttnFwdSm80INS1_25CollectiveMainloopFwdSm80ILi8ELi1ELb0EN4cute5tupleIJNS5_1CILi128EEENS7_ILi32EEENS7_ILi256EEEEEELi256ENS_6half_tEfNS_4arch4Sm80ELb0ELb0ELb0ELb1ELb1ELb1ELb1ELb0EEENS1_21CollectiveEpilogueFwdINS6_IJS8_SA_S9_EEENS6_IJNS7_ILi1EEESI_SI_EEESC_SE_Li256ELb1ELb1ELb0ELb0EEENS1_19SingleTileSchedulerILb1ELb0ELb1ELi128EEEEEEEEEvNT_6ParamsE:
        .type           _ZN7cutlass13device_kernelIN5flash19enable_sm80_to_sm89INS1_16FlashAttnFwdSm80INS1_25CollectiveMainloopFwdSm80ILi8ELi1ELb0EN4cute5tupleIJNS5_1CILi128EEENS7_ILi32EEENS7_ILi256EEEEEELi256ENS_6half_tEfNS_4arch4Sm80ELb0ELb0ELb0ELb1ELb1ELb1ELb1ELb0EEENS1_21CollectiveEpilogueFwdINS6_IJS8_SA_S9_EEENS6_IJNS7_ILi1EEESI_SI_EEESC_SE_Li256ELb1ELb1ELb0ELb0EEENS1_19SingleTileSchedulerILb1ELb0ELb1ELi128EEEEEEEEEvNT_6ParamsE,@function
        .size           _ZN7cutlass13device_kernelIN5flash19enable_sm80_to_sm89INS1_16FlashAttnFwdSm80INS1_25CollectiveMainloopFwdSm80ILi8ELi1ELb0EN4cute5tupleIJNS5_1CILi128EEENS7_ILi32EEENS7_ILi256EEEEEELi256ENS_6half_tEfNS_4arch4Sm80ELb0ELb0ELb0ELb1ELb1ELb1ELb1ELb0EEENS1_21CollectiveEpilogueFwdINS6_IJS8_SA_S9_EEENS6_IJNS7_ILi1EEESI_SI_EEESC_SE_Li256ELb1ELb1ELb0ELb0EEENS1_19SingleTileSchedulerILb1ELb0ELb1ELi128EEEEEEEEEvNT_6ParamsE,(.L_x_20 - _ZN7cutlass13device_kernelIN5flash19enable_sm80_to_sm89INS1_16FlashAttnFwdSm80INS1_25CollectiveMainloopFwdSm80ILi8ELi1ELb0EN4cute5tupleIJNS5_1CILi128EEENS7_ILi32EEENS7_ILi256EEEEEELi256ENS_6half_tEfNS_4arch4Sm80ELb0ELb0ELb0ELb1ELb1ELb1ELb1ELb0EEENS1_21CollectiveEpilogueFwdINS6_IJS8_SA_S9_EEENS6_IJNS7_ILi1EEESI_SI_EEESC_SE_Li256ELb1ELb1ELb0ELb0EEENS1_19SingleTileSchedulerILb1ELb0ELb1ELi128EEEEEEEEEvNT_6ParamsE)
        .other          _ZN7cutlass13device_kernelIN5flash19enable_sm80_to_sm89INS1_16FlashAttnFwdSm80INS1_25CollectiveMainloopFwdSm80ILi8ELi1ELb0EN4cute5tupleIJNS5_1CILi128EEENS7_ILi32EEENS7_ILi256EEEEEELi256ENS_6half_tEfNS_4arch4Sm80ELb0ELb0ELb0ELb1ELb1ELb1ELb1ELb0EEENS1_21CollectiveEpilogueFwdINS6_IJS8_SA_S9_EEENS6_IJNS7_ILi1EEESI_SI_EEESC_SE_Li256ELb1ELb1ELb0ELb0EEENS1_19SingleTileSchedulerILb1ELb0ELb1ELi128EEEEEEEEEvNT_6ParamsE,@"STO_CUDA_ENTRY STV_DEFAULT"
_ZN7cutlass13device_kernelIN5flash19enable_sm80_to_sm89INS1_16FlashAttnFwdSm80INS1_25CollectiveMainloopFwdSm80ILi8ELi1ELb0EN4cute5tupleIJNS5_1CILi128EEENS7_ILi32EEENS7_ILi256EEEEEELi256ENS_6half_tEfNS_4arch4Sm80ELb0ELb0ELb0ELb1ELb1ELb1ELb1ELb0EEENS1_21CollectiveEpilogueFwdINS6_IJS8_SA_S9_EEENS6_IJNS7_ILi1EEESI_SI_EEESC_SE_Li256ELb1ELb1ELb0ELb0EEENS1_19SingleTileSchedulerILb1ELb0ELb1ELi128EEEEEEEEEvNT_6ParamsE:
[----:B------:R-:W-:Y:S01]  /*0000*/  LDC R1, c[0x0][0x28] ;  /* 0x00000a00ff017b82 */ /* 0x000fe20000000800 */
[----:B------:R-:W-:Y:S05]  /*0010*/  EXIT ;  /* 0x000000000000794d */ /* 0x000fea0003800000 */
.L_x_2:
        /* <DEDUP_REMOVED lines=14> */
.L_x_20:


//--------------------- .text._ZN7cutlass13device_kernelIN5flash19enable_sm80_to_sm89INS1_16FlashAttnFwdSm80INS1_25CollectiveMainloopFwdSm80ILi8ELi1ELb1EN4cute5tupleIJNS5_1CILi128EEENS7_ILi48EEENS7_ILi256EEEEEELi256ENS_6half_tEfNS_4arch4Sm80ELb0ELb1ELb0ELb0ELb1ELb0ELb1ELb0EEENS1_21CollectiveEpilogueFwdINS6_IJS8_SA_S9_EEENS6_IJNS7_ILi1EEESI_SI_EEESC_SE_Li256ELb0ELb1ELb0ELb0EEENS1_19SingleTileSchedulerILb0ELb0ELb1ELi128EEEEEEEEEvNT_6ParamsE --------------------------
	.section	.text._ZN7cutlass13device_kernelIN5flash19enable_sm80_to_sm89INS1_16FlashAttnFwdSm80INS1_25CollectiveMainloopFwdSm80ILi8ELi1ELb1EN4cute5tupleIJNS5_1CILi128EEENS7_ILi48EEENS7_ILi256EEEEEELi256ENS_6half_tEfNS_4arch4Sm80ELb0ELb1ELb0ELb0ELb1ELb0ELb1ELb0EEENS1_21CollectiveEpilogueFwdINS6_IJS8_SA_S9_EEENS6_IJNS7_ILi1EEESI_SI_EEESC_SE_Li256ELb0ELb1ELb0ELb0EEENS1_19SingleTileSchedulerILb0ELb0ELb1ELi128EEEEEEEEEvNT_6ParamsE,"ax",@progbits
	.align	128
.text._ZN7cutlass13device_kernelIN5flash19enable_sm80_to_sm89INS1_16FlashAttnFwdSm80INS1_25CollectiveMainloopFwdSm80ILi8ELi1ELb1EN4cute5tupleIJNS5_1CILi128EEENS7_ILi48EEENS7_ILi256EEEEEELi256ENS_6half_tEfNS_4arch4Sm80ELb0ELb1ELb0ELb0ELb1ELb0ELb1ELb0EEENS1_21CollectiveEpilogueFwdINS6_IJS8_SA_S9_EEENS6_IJNS7_ILi1EEESI_SI_EEESC_SE_Li256ELb0ELb1ELb0ELb0EEENS1_19SingleTileSchedulerILb0ELb0ELb1ELi128EEEEEEEEEvNT_6ParamsE:
        .type           _ZN7cutlass13device_kernelIN5flash19enable_sm80_to_sm89INS1_16FlashAttnFwdSm80INS1_25CollectiveMainloopFwdSm80ILi8ELi1ELb1EN4cute5tupleIJNS5_1CILi128EEENS7_ILi48EEENS7_ILi256EEEEEELi256ENS_6half_tEfNS_4arch4Sm80ELb0ELb1ELb0ELb0ELb1ELb0ELb1ELb0EEENS1_21CollectiveEpilogueFwdINS6_IJS8_SA_S9_EEENS6_IJNS7_ILi1EEESI_SI_EEESC_SE_Li256ELb0ELb1ELb0ELb0EEENS1_19SingleTileSchedulerILb0ELb0ELb1ELi128EEEEEEEEEvNT_6ParamsE,@function
        .size           _ZN7cutlass13device_kernelIN5flash19enable_sm80_to_sm89INS1_16FlashAttnFwdSm80INS1_25CollectiveMainloopFwdSm80ILi8ELi1ELb1EN4cute5tupleIJNS5_1CILi128EEENS7_ILi48EEENS7_ILi256EEEEEELi256ENS_6half_tEfNS_4arch4Sm80ELb0ELb1ELb0ELb0ELb1ELb0ELb1ELb0EEENS1_21CollectiveEpilogueFwdINS6_IJS8_SA_S9_EEENS6_IJNS7_ILi1EEESI_SI_EEESC_SE_Li256ELb0ELb1ELb0ELb0EEENS1_19SingleTileSchedulerILb0ELb0ELb1ELi128EEEEEEEEEvNT_6ParamsE,(.L_x_21 - _ZN7cutlass13device_kernelIN5flash19enable_sm80_to_sm89INS1_16FlashAttnFwdSm80INS1_25CollectiveMainloopFwdSm80ILi8ELi1ELb1EN4cute5tupleIJNS5_1CILi128EEENS7_ILi48EEENS7_ILi256EEEEEELi256ENS_6half_tEfNS_4arch4Sm80ELb0ELb1ELb0ELb0ELb1ELb0ELb1ELb0EEENS1_21CollectiveEpilogueFwdINS6_IJS8_SA_S9_EEENS6_IJNS7_ILi1EEESI_SI_EEESC_SE_Li256ELb0ELb1ELb0ELb0EEENS1_19SingleTileSchedulerILb0ELb0ELb1ELi128EEEEEEEEEvNT_6ParamsE)
        .other          _ZN7cutlass13device_kernelIN5flash19enable_sm80_to_sm89INS1_16FlashAttnFwdSm80INS1_25CollectiveMainloopFwdSm80ILi8ELi1ELb1EN4cute5tupleIJNS5_1CILi128EEENS7_ILi48EEENS7_ILi256EEEEEELi256ENS_6half_tEfNS_4arch4Sm80ELb0ELb1ELb0ELb0ELb1ELb0ELb1ELb0EEENS1_21CollectiveEpilogueFwdINS6_IJS8_SA_S9_EEENS6_IJNS7_ILi1EEESI_SI_EEESC_SE_Li256ELb0ELb1ELb0ELb0EEENS1_19SingleTileSchedulerILb0ELb0ELb1ELi128EEEEEEEEEvNT_6ParamsE,@"STO_CUDA_ENTRY STV_DEFAULT"
_ZN7cutlass13device_kernelIN5flash19enable_sm80_to_sm89INS1_16FlashAttnFwdSm80INS1_25CollectiveMainloopFwdSm80ILi8ELi1ELb1EN4cute5tupleIJNS5_1CILi128EEENS7_ILi48EEENS7_ILi256EEEEEELi256ENS_6half_tEfNS_4arch4Sm80ELb0ELb1ELb0ELb0ELb1ELb0ELb1ELb0EEENS1_21CollectiveEpilogueFwdINS6_IJS8_SA_S9_EEENS6_IJNS7_ILi1EEESI_SI_EEESC_SE_Li256ELb0ELb1ELb0ELb0EEENS1_19SingleTileSchedulerILb0ELb0ELb1ELi128EEEEEEEEEvNT_6ParamsE:
[----:B------:R-:W-:Y:S01]  /*0000*/  LDC R1, c[0x0][0x28] ;  /* 0x00000a00ff017b82 */ /* 0x000fe20000000800 */
[----:B------:R-:W-:Y:S05]  /*0010*/  EXIT ;  /* 0x000000000000794d */ /* 0x000fea0003800000 */
.L_x_3:
        /* <DEDUP_REMOVED lines=14> */
.L_x_21:


//--------------------- .text._ZN7cutlass13device_kernelIN5flash19enable_sm80_to_sm89INS1_16FlashAttnFwdSm80INS1_25CollectiveMainloopFwdSm80ILi8ELi1ELb1EN4cute5tupleIJNS5_1CILi128EEENS7_ILi48EEENS7_ILi256EEEEEELi256ENS_6half_tEfNS_4arch4Sm80ELb0ELb1ELb0ELb1ELb1ELb0ELb1ELb0EEENS1_21CollectiveEpilogueFwdINS6_IJS8_SA_S9_EEENS6_IJNS7_ILi1EEESI_SI_EEESC_SE_Li256ELb1ELb1ELb0ELb0EEENS1_19SingleTileSchedulerILb1ELb0ELb1ELi128EEEEEEEEEvNT_6ParamsE --------------------------
	.section	.text._ZN7cutlass13device_kernelIN5flash19enable_sm80_to_sm89INS1_16FlashAttnFwdSm80INS1_25CollectiveMainloopFwdSm80ILi8ELi1ELb1EN4cute5tupleIJNS5_1CILi128EEENS7_ILi48EEENS7_ILi256EEEEEELi256ENS_6half_tEfNS_4arch4Sm80ELb0ELb1ELb0ELb1ELb1ELb0ELb1ELb0EEENS1_21CollectiveEpilogueFwdINS6_IJS8_SA_S9_EEENS6_IJNS7_ILi1EEESI_SI_EEESC_SE_Li256ELb1ELb1ELb0ELb0EEENS1_19SingleTileSchedulerILb1ELb0ELb1ELi128EEEEEEEEEvNT_6ParamsE,"ax",@progbits
	.align	128
.text._ZN7cutlass13device_kernelIN5flash19enable_sm80_to_sm89INS1_16FlashAttnFwdSm80INS1_25CollectiveMainloopFwdSm80ILi8ELi1ELb1EN4cute5tupleIJNS5_1CILi128EEENS7_ILi48EEENS7_ILi256EEEEEELi256ENS_6half_tEfNS_4arch4Sm80ELb0ELb1ELb0ELb1ELb1ELb0ELb1ELb0EEENS1_21CollectiveEpilogueFwdINS6_IJS8_SA_S9_EEENS6_IJNS7_ILi1EEESI_SI_EEESC_SE_Li256ELb1ELb1ELb0ELb0EEENS1_19SingleTileSchedulerILb1ELb0ELb1ELi128EEEEEEEEEvNT_6ParamsE:
        .type           _ZN7cutlass13device_kernelIN5flash19enable_sm80_to_sm89INS1_16FlashAttnFwdSm80INS1_25CollectiveMainloopFwdSm80ILi8ELi1ELb1EN4cute5tupleIJNS5_1CILi128EEENS7_ILi48EEENS7_ILi256EEEEEELi256ENS_6half_tEfNS_4arch4Sm80ELb0ELb1ELb0ELb1ELb1ELb0ELb1ELb0EEENS1_21CollectiveEpilogueFwdINS6_IJS8_SA_S9_EEENS6_IJNS7_ILi1EEESI_SI_EEESC_SE_Li256ELb1ELb1ELb0ELb0EEENS1_19SingleTileSchedulerILb1ELb0ELb1ELi128EEEEEEEEEvNT_6ParamsE,@function
        .size           _ZN7cutlass13device_kernelIN5flash19enable_sm80_to_sm89INS1_16FlashAttnFwdSm80INS1_25CollectiveMainloopFwdSm80ILi8ELi1ELb1EN4cute5tupleIJNS5_1CILi128EEENS7_ILi48EEENS7_ILi256EEEEEELi256ENS_6half_tEfNS_4arch4Sm80ELb0ELb1ELb0ELb1ELb1ELb0ELb1ELb0EEENS1_21CollectiveEpilogueFwdINS6_IJS8_SA_S9_EEENS6_IJNS7_ILi1EEESI_SI_EEESC_SE_Li256ELb1ELb1ELb0ELb0EEENS1_19SingleTileSchedulerILb1ELb0ELb1ELi128EEEEEEEEEvNT_6ParamsE,(.L_x_22 - _ZN7cutlass13device_kernelIN5flash19enable_sm80_to_sm89INS1_16FlashAttnFwdSm80INS1_25CollectiveMainloopFwdSm80ILi8ELi1ELb1EN4cute5tupleIJNS5_1CILi128EEENS7_ILi48EEENS7_ILi256EEEEEELi256ENS_6half_tEfNS_4arch4Sm80ELb0ELb1ELb0ELb1ELb1ELb0ELb1ELb0EEENS1_21CollectiveEpilogueFwdINS6_IJS8_SA_S9_EEENS6_IJNS7_ILi1EEESI_SI_EEESC_SE_Li256ELb1ELb1ELb0ELb0EEENS1_19SingleTileSchedulerILb1ELb0ELb1ELi128EEEEEEEEEvNT_6ParamsE)
        .other          _ZN7cutlass13device_kernelIN5flash19enable_sm80_to_sm89INS1_16FlashAttnFwdSm80INS1_25CollectiveMainloopFwdSm80ILi8ELi1ELb1EN4cute5tupleIJNS5_1CILi128EEENS7_ILi48EEENS7_ILi256EEEEEELi256ENS_6half_tEfNS_4arch4Sm80ELb0ELb1ELb0ELb1ELb1ELb0ELb1ELb0EEENS1_21CollectiveEpilogueFwdINS6_IJS8_SA_S9_EEENS6_IJNS7_ILi1EEESI_SI_EEESC_SE_Li256ELb1ELb1ELb0ELb0EEENS1_19SingleTileSchedulerILb1ELb0ELb1ELi128EEEEEEEEEvNT_6ParamsE,@"STO_CUDA_ENTRY STV_DEFAULT"
_ZN7cutlass13device_kernelIN5flash19enable_sm80_to_sm89INS1_16FlashAttnFwdSm80INS1_25CollectiveMainloopFwdSm80ILi8ELi1ELb1EN4cute5tupleIJNS5_1CILi128EEENS7_ILi48EEENS7_ILi256EEEEEELi256ENS_6half_tEfNS_4arch4Sm80ELb0ELb1ELb0ELb1ELb1ELb0ELb1ELb0EEENS1_21CollectiveEpilogueFwdINS6_IJS8_SA_S9_EEENS6_IJNS7_ILi1EEESI_SI_EEESC_SE_Li256ELb1ELb1ELb0ELb0EEENS1_19SingleTileSchedulerILb1ELb0ELb1ELi128EEEEEEEEEvNT_6ParamsE:
[----:B------:R-:W-:Y:S01]  /*0000*/  LDC R1, c[0x0][0x28] ;  /* 0x00000a00ff017b82 */ /* 0x000fe20000000800 */
[----:B------:R-:W-:Y:S05]  /*0010*/  EXIT ;  /* 0x000000000000794d */ /* 0x000fea0003800000 */
.L_x_4:
        /* <DEDUP_REMOVED lines=14> */
.L_x_22:


//--------------------- .text._ZN7cutlass13device_kernelIN5flash19enable_sm80_to_sm89INS1_16FlashAttnFwdSm80INS1_25CollectiveMainloopFwdSm80ILi8ELi1ELb0EN4cute5tupleIJNS5_1CILi128EEENS7_ILi32EEENS7_ILi256EEEEEELi256ENS_6half_tEfNS_4arch4Sm80ELb0ELb1ELb0ELb1ELb1ELb1ELb1ELb0EEENS1_21CollectiveEpilogueFwdINS6_IJS8_SA_S9_EEENS6_IJNS7_ILi1EEESI_SI_EEESC_SE_Li256ELb1ELb1ELb0ELb0EEENS1_19SingleTileSchedulerILb1ELb0ELb1ELi128EEEEEEEEEvNT_6ParamsE --------------------------
	.section	.text._ZN7cutlass13device_kernelIN5flash19enable_sm80_to_sm89INS1_16FlashAttnFwdSm80INS1_25CollectiveMainloopFwdSm80ILi8ELi1ELb0EN4cute5tupleIJNS5_1CILi128EEENS7_ILi32EEENS7_ILi256EEEEEELi256ENS_6half_tEfNS_4arch4Sm80ELb0ELb1ELb0ELb1ELb1ELb1ELb1ELb0EEENS1_21CollectiveEpilogueFwdINS6_IJS8_SA_S9_EEENS6_IJNS7_ILi1EEESI_SI_EEESC_SE_Li256ELb1ELb1ELb0ELb0EEENS1_19SingleTileSchedulerILb1ELb0ELb1ELi128EEEEEEEEEvNT_6ParamsE,"ax",@progbits
	.align	128
.text._ZN7cutlass13device_kernelIN5flash19enable_sm80_to_sm89INS1_16FlashAttnFwdSm80INS1_25CollectiveMainloopFwdSm80ILi8ELi1ELb0EN4cute5tupleIJNS5_1CILi128EEENS7_ILi32EEENS7_ILi256EEEEEELi256ENS_6half_tEfNS_4arch4Sm80ELb0ELb1ELb0ELb1ELb1ELb1ELb1ELb0EEENS1_21CollectiveEpilogueFwdINS6_IJS8_SA_S9_EEENS6_IJNS7_ILi1EEESI_SI_EEESC_SE_Li256ELb1ELb1ELb0ELb0EEENS1_19SingleTileSchedulerILb1ELb0ELb1ELi128EEEEEEEEEvNT_6ParamsE:
        .type           _ZN7cutlass13device_kernelIN5flash19enable_sm80_to_sm89INS1_16FlashAttnFwdSm80INS1_25CollectiveMainloopFwdSm80ILi8ELi1ELb0EN4cute5tupleIJNS5_1CILi128EEENS7_ILi32EEENS7_ILi256EEEEEELi256ENS_6half_tEfNS_4arch4Sm80ELb0ELb1ELb0ELb1ELb1ELb1ELb1ELb0EEENS1_21CollectiveEpilogueFwdINS6_IJS8_SA_S9_EEENS6_IJNS7_ILi1EEESI_SI_EEESC_SE_Li256ELb1ELb1ELb0ELb0EEENS1_19SingleTileSchedulerILb1ELb0ELb1ELi128EEEEEEEEEvNT_6ParamsE,@function
        .size           _ZN7cutlass13device_kernelIN5flash19enable_sm80_to_sm89INS1_16FlashAttnFwdSm80INS1_25CollectiveMainloopFwdSm80ILi8ELi1ELb0EN4cute5tupleIJNS5_1CILi128EEENS7_ILi32EEENS7_ILi256EEEEEELi256ENS_6half_tEfNS_4arch4Sm80ELb0ELb1ELb0ELb1ELb1ELb1ELb1ELb0EEENS1_21CollectiveEpilogueFwdINS6_IJS8_SA_S9_EEENS6_IJNS7_ILi1EEESI_SI_EEESC_SE_Li256ELb1ELb1ELb0ELb0EEENS1_19SingleTileSchedulerILb1ELb0ELb1ELi128EEEEEEEEEvNT_6ParamsE,(.L_x_23 - _ZN7cutlass13device_kernelIN5flash19enable_sm80_to_sm89INS1_16FlashAttnFwdSm80INS1_25CollectiveMainloopFwdSm80ILi8ELi1ELb0EN4cute5tupleIJNS5_1CILi128EEENS7_ILi32EEENS7_ILi256EEEEEELi256ENS_6half_tEfNS_4arch4Sm80ELb0ELb1ELb0ELb1ELb1ELb1ELb1ELb0EEENS1_21CollectiveEpilogueFwdINS6_IJS8_SA_S9_EEENS6_IJNS7_ILi1EEESI_SI_EEESC_SE_Li256ELb1ELb1ELb0ELb0EEENS1_19SingleTileSchedulerILb1ELb0ELb1ELi128EEEEEEEEEvNT_6ParamsE)
        .other          _ZN7cutlass13device_kernelIN5flash19enable_sm80_to_sm89INS1_16FlashAttnFwdSm80INS1_25CollectiveMainloopFwdSm80ILi8ELi1ELb0EN4cute5tupleIJNS5_1CILi128EEENS7_ILi32EEENS7_ILi256EEEEEELi256ENS_6half_tEfNS_4arch4Sm80ELb0ELb1ELb0ELb1ELb1ELb1ELb1ELb0EEENS1_21CollectiveEpilogueFwdINS6_IJS8_SA_S9_EEENS6_IJNS7_ILi1EEESI_SI_EEESC_SE_Li256ELb1ELb1ELb0ELb0EEENS1_19SingleTileSchedulerILb1ELb0ELb1ELi128EEEEEEEEEvNT_6ParamsE,@"STO_CUDA_ENTRY STV_DEFAULT"
_ZN7cutlass13device_kernelIN5flash19enable_sm80_to_sm89INS1_16FlashAttnFwdSm80INS1_25CollectiveMainloopFwdSm80ILi8ELi1ELb0EN4cute5tupleIJNS5_1CILi128EEENS7_ILi32EEENS7_ILi256EEEEEELi256ENS_6half_tEfNS_4arch4Sm80ELb0ELb1ELb0ELb1ELb1ELb1ELb1ELb0EEENS1_21CollectiveEpilogueFwdINS6_IJS8_SA_S9_EEENS6_IJNS7_ILi1EEESI_SI_EEESC_SE_Li256ELb1ELb1ELb0ELb0EEENS1_19SingleTileSchedulerILb1ELb0ELb1ELi128EEEEEEEEEvNT_6ParamsE:
[----:B------:R-:W-:Y:S01]  /*0000*/  LDC R1, c[0x0][0x28] ;  /* 0x00000a00ff017b82 */ /* 0x000fe20000000800 */
[----:B------:R-:W-:Y:S05]  /*0010*/  EXIT ;  /* 0x000000000000794d */ /* 0x000fea0003800000 */
.L_x_5:
        /* <DEDUP_REMOVED lines=14> */
.L_x_23:


//--------------------- .text._ZN7cutlass13device_kernelIN5flash19enable_sm80_to_sm89INS1_16FlashAttnFwdSm80INS1_25CollectiveMainloopFwdSm80ILi8ELi1ELb1EN4cute5tupleIJNS5_1CILi128EEENS7_ILi64EEENS7_ILi256EEEEEELi256ENS_6half_tEfNS_4arch4Sm80ELb1ELb0ELb0ELb0ELb1ELb0ELb1ELb0EEENS1_21CollectiveEpilogueFwdINS6_IJS8_SA_S9_EEENS6_IJNS7_ILi1EEESI_SI_EEESC_SE_Li256ELb0ELb1ELb0ELb0EEENS1_30DynamicPersistentTileSchedulerILi256ELi256ELb0ELb1ELb0EEEEEEEEEvNT_6ParamsE --------------------------
	.section	.text._ZN7cutlass13device_kernelIN5flash19enable_sm80_to_sm89INS1_16FlashAttnFwdSm80INS1_25CollectiveMainloopFwdSm80ILi8ELi1ELb1EN4cute5tupleIJNS5_1CILi128EEENS7_ILi64EEENS7_ILi256EEEEEELi256ENS_6half_tEfNS_4arch4Sm80ELb1ELb0ELb0ELb0ELb1ELb0ELb1ELb0EEENS1_21CollectiveEpilogueFwdINS6_IJS8_SA_S9_EEENS6_IJNS7_ILi1EEESI_SI_EEESC_SE_Li256ELb0ELb1ELb0ELb0EEENS1_30DynamicPersistentTileSchedulerILi256ELi256ELb0ELb1ELb0EEEEEEEEEvNT_6ParamsE,"ax",@progbits
	.align	128
.text._ZN7cutlass13device_kernelIN5flash19enable_sm80_to_sm89INS1_16FlashAttnFwdSm80INS1_25CollectiveMainloopFwdSm80ILi8ELi1ELb1EN4cute5tupleIJNS5_1CILi128EEENS7_ILi64EEENS7_ILi256EEEEEELi256ENS_6half_tEfNS_4arch4Sm80ELb1ELb0ELb0ELb0ELb1ELb0ELb1ELb0EEENS1_21CollectiveEpilogueFwdINS6_IJS8_SA_S9_EEENS6_IJNS7_ILi1EEESI_SI_EEESC_SE_Li256ELb0ELb1ELb0ELb0EEENS1_30DynamicPersistentTileSchedulerILi256ELi256ELb0ELb1ELb0EEEEEEEEEvNT_6ParamsE:
        .type           _ZN7cutlass13device_kernelIN5flash19enable_sm80_to_sm89INS1_16FlashAttnFwdSm80INS1_25CollectiveMainloopFwdSm80ILi8ELi1ELb1EN4cute5tupleIJNS5_1CILi128EEENS7_ILi64EEENS7_ILi256EEEEEELi256ENS_6half_tEfNS_4arch4Sm80ELb1ELb0ELb0ELb0ELb1ELb0ELb1ELb0EEENS1_21CollectiveEpilogueFwdINS6_IJS8_SA_S9_EEENS6_IJNS7_ILi1EEESI_SI_EEESC_SE_Li256ELb0ELb1ELb0ELb0EEENS1_30DynamicPersistentTileSchedulerILi256ELi256ELb0ELb1ELb0EEEEEEEEEvNT_6ParamsE,@function
        .size           _ZN7cutlass13device_kernelIN5flash19enable_sm80_to_sm89INS1_16FlashAttnFwdSm80INS1_25CollectiveMainloopFwdSm80ILi8ELi1ELb1EN4cute5tupleIJNS5_1CILi128EEENS7_ILi64EEENS7_ILi256EEEEEELi256ENS_6half_tEfNS_4arch4Sm80ELb1ELb0ELb0ELb0ELb1ELb0ELb1ELb0EEENS1_21CollectiveEpilogueFwdINS6_IJS8_SA_S9_EEENS6_IJNS7_ILi1EEESI_SI_EEESC_SE_Li256ELb0ELb1ELb0ELb0EEENS1_30DynamicPersistentTileSchedulerILi256ELi256ELb0ELb1ELb0EEEEEEEEEvNT_6ParamsE,(.L_x_24 - _ZN7cutlass13device_kernelIN5flash19enable_sm80_to_sm89INS1_16FlashAttnFwdSm80INS1_25CollectiveMainloopFwdSm80ILi8ELi1ELb1EN4cute5tupleIJNS5_1CILi128EEENS7_ILi64EEENS7_ILi256EEEEEELi256ENS_6half_tEfNS_4arch4Sm80ELb1ELb0ELb0ELb0ELb1ELb0ELb1ELb0EEENS1_21CollectiveEpilogueFwdINS6_IJS8_SA_S9_EEENS6_IJNS7_ILi1EEESI_SI_EEESC_SE_Li256ELb0ELb1ELb0ELb0EEENS1_30DynamicPersistentTileSchedulerILi256ELi256ELb0ELb1ELb0EEEEEEEEEvNT_6ParamsE)
        .other          _ZN7cutlass13device_kernelIN5flash19enable_sm80_to_sm89INS1_16FlashAttnFwdSm80INS1_25CollectiveMainloopFwdSm80ILi8ELi1ELb1EN4cute5tupleIJNS5_1CILi128EEENS7_ILi64EEENS7_ILi256EEEEEELi256ENS_6half_tEfNS_4arch4Sm80ELb1ELb0ELb0ELb0ELb1ELb0ELb1ELb0EEENS1_21CollectiveEpilogueFwdINS6_IJS8_SA_S9_EEENS6_IJNS7_ILi1EEESI_SI_EEESC_SE_Li256ELb0ELb1ELb0ELb0EEENS1_30DynamicPersistentTileSchedulerILi256ELi256ELb0ELb1ELb0EEEEEEEEEvNT_6ParamsE,@"STO_CUDA_ENTRY STV_DEFAULT"
_ZN7cutlass13device_kernelIN5flash19enable_sm80_to_sm89INS1_16FlashAttnFwdSm80INS1_25CollectiveMainloopFwdSm80ILi8ELi1ELb1EN4cute5tupleIJNS5_1CILi128EEENS7_ILi64EEENS7_ILi256EEEEEELi256ENS_6half_tEfNS_4arch4Sm80ELb1ELb0ELb0ELb0ELb1ELb0ELb1ELb0EEENS1_21CollectiveEpilogueFwdINS6_IJS8_SA_S9_EEENS6_IJNS7_ILi1EEESI_SI_EEESC_SE_Li256ELb0ELb1ELb0ELb0EEENS1_30DynamicPersistentTileSchedulerILi256ELi256ELb0ELb1ELb0EEEEEEEEEvNT_6ParamsE:
[----:B------:R-:W-:Y:S01]  /*0000*/  LDC R1, c[0x0][0x28] ;  /* 0x00000a00ff017b82 */ /* 0x000fe20000000800 */
[----:B------:R-:W-:Y:S05]  /*0010*/  EXIT ;  /* 0x000000000000794d */ /* 0x000fea0003800000 */
.L_x_6:
        /* <DEDUP_REMOVED lines=14> */
.L_x_24:


//--------------------- .text._ZN7cutlass13device_kernelIN5flash19enable_sm80_to_sm89INS1_16FlashAttnFwdSm80INS1_25CollectiveMainloopFwdSm80ILi8ELi1ELb1EN4cute5tupleIJNS5_1CILi128EEENS7_ILi64EEENS7_ILi256EEEEEELi256ENS_6half_tEfNS_4arch4Sm80ELb1ELb0ELb0ELb1ELb1ELb0ELb1ELb0EEENS1_21CollectiveEpilogueFwdINS6_IJS8_SA_S9_EEENS6_IJNS7_ILi1EEESI_SI_EEESC_SE_Li256ELb1ELb1ELb0ELb0EEENS1_19SingleTileSchedulerILb1ELb0ELb1ELi128EEEEEEEEEvNT_6ParamsE --------------------------
	.section	.text._ZN7cutlass13device_kernelIN5flash19enable_sm80_to_sm89INS1_16FlashAttnFwdSm80INS1_25CollectiveMainloopFwdSm80ILi8ELi1ELb1EN4cute5tupleIJNS5_1CILi128EEENS7_ILi64EEENS7_ILi256EEEEEELi256ENS_6half_tEfNS_4arch4Sm80ELb1ELb0ELb0ELb1ELb1ELb0ELb1ELb0EEENS1_21CollectiveEpilogueFwdINS6_IJS8_SA_S9_EEENS6_IJNS7_ILi1EEESI_SI_EEESC_SE_Li256ELb1ELb1ELb0ELb0EEENS1_19SingleTileSchedulerILb1ELb0ELb1ELi128EEEEEEEEEvNT_6ParamsE,"ax",@progbits
	.align	128
.text._ZN7cutlass13device_kernelIN5flash19enable_sm80_to_sm89INS1_16FlashAttnFwdSm80INS1_25CollectiveMainloopFwdSm80ILi8ELi1ELb1EN4cute5tupleIJNS5_1CILi128EEENS7_ILi64EEENS7_ILi256EEEEEELi256ENS_6half_tEfNS_4arch4Sm80ELb1ELb0ELb0ELb1ELb1ELb0ELb1ELb0EEENS1_21CollectiveEpilogueFwdINS6_IJS8_SA_S9_EEENS6_IJNS7_ILi1EEESI_SI_EEESC_SE_Li256ELb1ELb1ELb0ELb0EEENS1_19SingleTileSchedulerILb1ELb0ELb1ELi128EEEEEEEEEvNT_6ParamsE:
        .type           _ZN7cutlass13device_kernelIN5flash19enable_sm80_to_sm89INS1_16FlashAttnFwdSm80INS1_25CollectiveMainloopFwdSm80ILi8ELi1ELb1EN4cute5tupleIJNS5_1CILi128EEENS7_ILi64EEENS7_ILi256EEEEEELi256ENS_6half_tEfNS_4arch4Sm80ELb1ELb0ELb0ELb1ELb1ELb0ELb1ELb0EEENS1_21CollectiveEpilogueFwdINS6_IJS8_SA_S9_EEENS6_IJNS7_ILi1EEESI_SI_EEESC_SE_Li256ELb1ELb1ELb0ELb0EEENS1_19SingleTileSchedulerILb1ELb0ELb1ELi128EEEEEEEEEvNT_6ParamsE,@function
        .size           _ZN7cutlass13device_kernelIN5flash19enable_sm80_to_sm89INS1_16FlashAttnFwdSm80INS1_25CollectiveMainloopFwdSm80ILi8ELi1ELb1EN4cute5tupleIJNS5_1CILi128EEENS7_ILi64EEENS7_ILi256EEEEEELi256ENS_6half_tEfNS_4arch4Sm80ELb1ELb0ELb0ELb1ELb1ELb0ELb1ELb0EEENS1_21CollectiveEpilogueFwdINS6_IJS8_SA_S9_EEENS6_IJNS7_ILi1EEESI_SI_EEESC_SE_Li256ELb1ELb1ELb0ELb0EEENS1_19SingleTileSchedulerILb1ELb0ELb1ELi128EEEEEEEEEvNT_6ParamsE,(.L_x_25 - _ZN7cutlass13device_kernelIN5flash19enable_sm80_to_sm89INS1_16FlashAttnFwdSm80INS1_25CollectiveMainloopFwdSm80ILi8ELi1ELb1EN4cute5tupleIJNS5_1CILi128EEENS7_ILi64EEENS7_ILi256EEEEEELi256ENS_6half_tEfNS_4arch4Sm80ELb1ELb0ELb0ELb1ELb1ELb0ELb1ELb0EEENS1_21CollectiveEpilogueFwdINS6_IJS8_SA_S9_EEENS6_IJNS7_ILi1EEESI_SI_EEESC_SE_Li256ELb1ELb1ELb0ELb0EEENS1_19SingleTileSchedulerILb1ELb0ELb1ELi128EEEEEEEEEvNT_6ParamsE)
        .other          _ZN7cutlass13device_kernelIN5flash19enable_sm80_to_sm89INS1_16FlashAttnFwdSm80INS1_25CollectiveMainloopFwdSm80ILi8ELi1ELb1EN4cute5tupleIJNS5_1CILi128EEENS7_ILi64EEENS7_ILi256EEEEEELi256ENS_6half_tEfNS_4arch4Sm80ELb1ELb0ELb0ELb1ELb1ELb0ELb1ELb0EEENS1_21CollectiveEpilogueFwdINS6_IJS8_SA_S9_EEENS6_IJNS7_ILi1EEESI_SI_EEESC_SE_Li256ELb1ELb1ELb0ELb0EEENS1_19SingleTileSchedulerILb1ELb0ELb1ELi128EEEEEEEEEvNT_6ParamsE,@"STO_CUDA_ENTRY STV_DEFAULT"
_ZN7cutlass13device_kernelIN5flash19enable_sm80_to_sm89INS1_16FlashAttnFwdSm80INS1_25CollectiveMainloopFwdSm80ILi8ELi1ELb1EN4cute5tupleIJNS5_1CILi128EEENS7_ILi64EEENS7_ILi256EEEEEELi256ENS_6half_tEfNS_4arch4Sm80ELb1ELb0ELb0ELb1ELb1ELb0ELb1ELb0EEENS1_21CollectiveEpilogueFwdINS6_IJS8_SA_S9_EEENS6_IJNS7_ILi1EEESI_SI_EEESC_SE_Li256ELb1ELb1ELb0ELb0EEENS1_19SingleTileSchedulerILb1ELb0ELb1ELi128EEEEEEEEEvNT_6ParamsE:
[----:B------:R-:W-:Y:S01]  /*0000*/  LDC R1, c[0x0][0x28] ;  /* 0x00000a00ff017b82 */ /* 0x000fe20000000800 */
[----:B------:R-:W-:Y:S05]  /*0010*/  EXIT ;  /* 0x000000000000794d */ /* 0x000fea0003800000 */
.L_x_7:
        /* <DEDUP_REMOVED lines=14> */
.L_x_25:


//--------------------- .text._ZN7cutlass13device_kernelIN5flash19enable_sm80_to_sm89INS1_16FlashAttnFwdSm80INS1_25CollectiveMainloopFwdSm80ILi8ELi1ELb0EN4cute5tupleIJNS5_1CILi128EEENS7_ILi32EEENS7_ILi256EEEEEELi256ENS_6half_tEfNS_4arch4Sm80ELb1ELb0ELb0ELb1ELb1ELb1ELb1ELb0EEENS1_21CollectiveEpilogueFwdINS6_IJS8_SA_S9_EEENS6_IJNS7_ILi1EEESI_SI_EEESC_SE_Li256ELb1ELb1ELb0ELb0EEENS1_19SingleTileSchedulerILb1ELb0ELb1ELi128EEEEEEEEEvNT_6ParamsE --------------------------
	.section	.text._ZN7cutlass13device_kernelIN5flash19enable_sm80_to_sm89INS1_16FlashAttnFwdSm80INS1_25CollectiveMainloopFwdSm80ILi8ELi1ELb0EN4cute5tupleIJNS5_1CILi128EEENS7_ILi32EEENS7_ILi256EEEEEELi256ENS_6half_tEfNS_4arch4Sm80ELb1ELb0ELb0ELb1ELb1ELb1ELb1ELb0EEENS1_21CollectiveEpilogueFwdINS6_IJS8_SA_S9_EEENS6_IJNS7_ILi1EEESI_SI_EEESC_SE_Li256ELb1ELb1ELb0ELb0EEENS1_19SingleTileSchedulerILb1ELb0ELb1ELi128EEEEEEEEEvNT_6ParamsE,"ax",@progbits
	.align	128
.text._ZN7cutlass13device_kernelIN5flash19enable_sm80_to_sm89INS1_16FlashAttnFwdSm80INS1_25CollectiveMainloopFwdSm80ILi8ELi1ELb0EN4cute5tupleIJNS5_1CILi128EEENS7_ILi32EEENS7_ILi256EEEEEELi256ENS_6half_tEfNS_4arch4Sm80ELb1ELb0ELb0ELb1ELb1ELb1ELb1ELb0EEENS1_21CollectiveEpilogueFwdINS6_IJS8_SA_S9_EEENS6_IJNS7_ILi1EEESI_SI_EEESC_SE_Li256ELb1ELb1ELb0ELb0EEENS1_19SingleTileSchedulerILb1ELb0ELb1ELi128EEEEEEEEEvNT_6ParamsE:
        .type           _ZN7cutlass13device_kernelIN5flash19enable_sm80_to_sm89INS1_16FlashAttnFwdSm80INS1_25CollectiveMainloopFwdSm80ILi8ELi1ELb0EN4cute5tupleIJNS5_1CILi128EEENS7_ILi32EEENS7_ILi256EEEEEELi256ENS_6half_tEfNS_4arch4Sm80ELb1ELb0ELb0ELb1ELb1ELb1ELb1ELb0EEENS1_21CollectiveEpilogueFwdINS6_IJS8_SA_S9_EEENS6_IJNS7_ILi1EEESI_SI_EEESC_SE_Li256ELb1ELb1ELb0ELb0EEENS1_19SingleTileSchedulerILb1ELb0ELb1ELi128EEEEEEEEEvNT_6ParamsE,@function
        .size           _ZN7cutlass13device_kernelIN5flash19enable_sm80_to_sm89INS1_16FlashAttnFwdSm80INS1_25CollectiveMainloopFwdSm80ILi8ELi1ELb0EN4cute5tupleIJNS5_1CILi128EEENS7_ILi32EEENS7_ILi256EEEEEELi256ENS_6half_tEfNS_4arch4Sm80ELb1ELb0ELb0ELb1ELb1ELb1ELb1ELb0EEENS1_21CollectiveEpilogueFwdINS6_IJS8_SA_S9_EEENS6_IJNS7_ILi1EEESI_SI_EEESC_SE_Li256ELb1ELb1ELb0ELb0EEENS1_19SingleTileSchedulerILb1ELb0ELb1ELi128EEEEEEEEEvNT_6ParamsE,(.L_x_26 - _ZN7cutlass13device_kernelIN5flash19enable_sm80_to_sm89INS1_16FlashAttnFwdSm80INS1_25CollectiveMainloopFwdSm80ILi8ELi1ELb0EN4cute5tupleIJNS5_1CILi128EEENS7_ILi32EEENS7_ILi256EEEEEELi256ENS_6half_tEfNS_4arch4Sm80ELb1ELb0ELb0ELb1ELb1ELb1ELb1ELb0EEENS1_21CollectiveEpilogueFwdINS6_IJS8_SA_S9_EEENS6_IJNS7_ILi1EEESI_SI_EEESC_SE_Li256ELb1ELb1ELb0ELb0EEENS1_19SingleTileSchedulerILb1ELb0ELb1ELi128EEEEEEEEEvNT_6ParamsE)
        .other          _ZN7cutlass13device_kernelIN5flash19enable_sm80_to_sm89INS1_16FlashAttnFwdSm80INS1_25CollectiveMainloopFwdSm80ILi8ELi1ELb0EN4cute5tupleIJNS5_1CILi128EEENS7_ILi32EEENS7_ILi256EEEEEELi256ENS_6half_tEfNS_4arch4Sm80ELb1ELb0ELb0ELb1ELb1ELb1ELb1ELb0EEENS1_21CollectiveEpilogueFwdINS6_IJS8_SA_S9_EEENS6_IJNS7_ILi1EEESI_SI_EEESC_SE_Li256ELb1ELb1ELb0ELb0EEENS1_19SingleTileSchedulerILb1ELb0ELb1ELi128EEEEEEEEEvNT_6ParamsE,@"STO_CUDA_ENTRY STV_DEFAULT"
_ZN7cutlass13device_kernelIN5flash19enable_sm80_to_sm89INS1_16FlashAttnFwdSm80INS1_25CollectiveMainloopFwdSm80ILi8ELi1ELb0EN4cute5tupleIJNS5_1CILi128EEENS7_ILi32EEENS7_ILi256EEEEEELi256ENS_6half_tEfNS_4arch4Sm80ELb1ELb0ELb0ELb1ELb1ELb1ELb1ELb0EEENS1_21CollectiveEpilogueFwdINS6_IJS8_SA_S9_EEENS6_IJNS7_ILi1EEESI_SI_EEESC_SE_Li256ELb1ELb1ELb0ELb0EEENS1_19SingleTileSchedulerILb1ELb0ELb1ELi128EEEEEEEEEvNT_6ParamsE:
[----:B------:R-:W-:Y:S01]  /*0000*/  LDC R1, c[0x0][0x28] ;  /* 0x00000a00ff017b82 */ /* 0x000fe20000000800 */
[----:B------:R-:W-:Y:S05]  /*0010*/  EXIT ;  /* 0x000000000000794d */ /* 0x000fea0003800000 */
.L_x_8:
        /* <DEDUP_REMOVED lines=14> */
.L_x_26:


//--------------------- .text._ZN7cutlass13device_kernelIN5flash19enable_sm80_to_sm89INS1_16FlashAttnFwdSm80INS1_25CollectiveMainloopFwdSm80ILi8ELi1ELb0EN4cute5tupleIJNS5_1CILi128EEENS7_ILi96EEENS7_ILi256EEEEEELi256ENS_6half_tEfNS_4arch4Sm80ELb0ELb0ELb0ELb0ELb1ELb0ELb1ELb0EEENS1_21CollectiveEpilogueFwdINS6_IJS8_SA_S9_EEENS6_IJNS7_ILi1EEESI_SI_EEESC_SE_Li256ELb0ELb1ELb0ELb0EEENS1_19SingleTileSchedulerILb0ELb0ELb1ELi128EEEEEEEEEvNT_6ParamsE --------------------------
	.section	.text._ZN7cutlass13device_kernelIN5flash19enable_sm80_to_sm89INS1_16FlashAttnFwdSm80INS1_25CollectiveMainloopFwdSm80ILi8ELi1ELb0EN4cute5tupleIJNS5_1CILi128EEENS7_ILi96EEENS7_ILi256EEEEEELi256ENS_6half_tEfNS_4arch4Sm80ELb0ELb0ELb0ELb0ELb1ELb0ELb1ELb0EEENS1_21CollectiveEpilogueFwdINS6_IJS8_SA_S9_EEENS6_IJNS7_ILi1EEESI_SI_EEESC_SE_Li256ELb0ELb1ELb0ELb0EEENS1_19SingleTileSchedulerILb0ELb0ELb1ELi128EEEEEEEEEvNT_6ParamsE,"ax",@progbits
	.align	128
.text._ZN7cutlass13device_kernelIN5flash19enable_sm80_to_sm89INS1_16FlashAttnFwdSm80INS1_25CollectiveMainloopFwdSm80ILi8ELi1ELb0EN4cute5tupleIJNS5_1CILi128EEENS7_ILi96EEENS7_ILi256EEEEEELi256ENS_6half_tEfNS_4arch4Sm80ELb0ELb0ELb0ELb0ELb1ELb0ELb1ELb0EEENS1_21CollectiveEpilogueFwdINS6_IJS8_SA_S9_EEENS6_IJNS7_ILi1EEESI_SI_EEESC_SE_Li256ELb0ELb1ELb0ELb0EEENS1_19SingleTileSchedulerILb0ELb0ELb1ELi128EEEEEEEEEvNT_6ParamsE:
        .type           _ZN7cutlass13device_kernelIN5flash19enable_sm80_to_sm89INS1_16FlashAttnFwdSm80INS1_25CollectiveMainloopFwdSm80ILi8ELi1ELb0EN4cute5tupleIJNS5_1CILi128EEENS7_ILi96EEENS7_ILi256EEEEEELi256ENS_6half_tEfNS_4arch4Sm80ELb0ELb0ELb0ELb0ELb1ELb0ELb1ELb0EEENS1_21CollectiveEpilogueFwdINS6_IJS8_SA_S9_EEENS6_IJNS7_ILi1EEESI_SI_EEESC_SE_Li256ELb0ELb1ELb0ELb0EEENS1_19SingleTileSchedulerILb0ELb0ELb1ELi128EEEEEEEEEvNT_6ParamsE,@function
        .size           _ZN7cutlass13device_kernelIN5flash19enable_sm80_to_sm89INS1_16FlashAttnFwdSm80INS1_25CollectiveMainloopFwdSm80ILi8ELi1ELb0EN4cute5tupleIJNS5_1CILi128EEENS7_ILi96EEENS7_ILi256EEEEEELi256ENS_6half_tEfNS_4arch4Sm80ELb0ELb0ELb0ELb0ELb1ELb0ELb1ELb0EEENS1_21CollectiveEpilogueFwdINS6_IJS8_SA_S9_EEENS6_IJNS7_ILi1EEESI_SI_EEESC_SE_Li256ELb0ELb1ELb0ELb0EEENS1_19SingleTileSchedulerILb0ELb0ELb1ELi128EEEEEEEEEvNT_6ParamsE,(.L_x_27 - _ZN7cutlass13device_kernelIN5flash19enable_sm80_to_sm89INS1_16FlashAttnFwdSm80INS1_25CollectiveMainloopFwdSm80ILi8ELi1ELb0EN4cute5tupleIJNS5_1CILi128EEENS7_ILi96EEENS7_ILi256EEEEEELi256ENS_6half_tEfNS_4arch4Sm80ELb0ELb0ELb0ELb0ELb1ELb0ELb1ELb0EEENS1_21CollectiveEpilogueFwdINS6_IJS8_SA_S9_EEENS6_IJNS7_ILi1EEESI_SI_EEESC_SE_Li256ELb0ELb1ELb0ELb0EEENS1_19SingleTileSchedulerILb0ELb0ELb1ELi128EEEEEEEEEvNT_6ParamsE)
        .other          _ZN7cutlass13device_kernelIN5flash19enable_sm80_to_sm89INS1_16FlashAttnFwdSm80INS1_25CollectiveMainloopFwdSm80ILi8ELi1ELb0EN4cute5tupleIJNS5_1CILi128EEENS7_ILi96EEENS7_ILi256EEEEEELi256ENS_6half_tEfNS_4arch4Sm80ELb0ELb0ELb0ELb0ELb1ELb0ELb1ELb0EEENS1_21CollectiveEpilogueFwdINS6_IJS8_SA_S9_EEENS6_IJNS7_ILi1EEESI_SI_EEESC_SE_Li256ELb0ELb1ELb0ELb0EEENS1_19SingleTileSchedulerILb0ELb0ELb1ELi128EEEEEEEEEvNT_6ParamsE,@"STO_CUDA_ENTRY STV_DEFAULT"
_ZN7cutlass13device_kernelIN5flash19enable_sm80_to_sm89INS1_16FlashAttnFwdSm80INS1_25CollectiveMainloopFwdSm80ILi8ELi1ELb0EN4cute5tupleIJNS5_1CILi128EEENS7_ILi96EEENS7_ILi256EEEEEELi256ENS_6half_tEfNS_4arch4Sm80ELb0ELb0ELb0ELb0ELb1ELb0ELb1ELb0EEENS1_21CollectiveEpilogueFwdINS6_IJS8_SA_S9_EEENS6_IJNS7_ILi1EEESI_SI_EEESC_SE_Li256ELb0ELb1ELb0ELb0EEENS1_19SingleTileSchedulerILb0ELb0ELb1ELi128EEEEEEEEEvNT_6ParamsE:
[----:B------:R-:W-:Y:S01]  /*0000*/  LDC R1, c[0x0][0x28] ;  /* 0x00000a00ff017b82 */ /* 0x000fe20000000800 */
[----:B------:R-:W-:Y:S05]  /*0010*/  EXIT ;  /* 0x000000000000794d */ /* 0x000fea0003800000 */
.L_x_9:
        /* <DEDUP_REMOVED lines=14> */
.L_x_27:


//--------------------- .text._ZN7cutlass13device_kernelIN5flash19enable_sm80_to_sm89INS1_16FlashAttnFwdSm80INS1_25CollectiveMainloopFwdSm80ILi8ELi1ELb0EN4cute5tupleIJNS5_1CILi128EEENS7_ILi96EEENS7_ILi256EEEEEELi256ENS_6half_tEfNS_4arch4Sm80ELb0ELb0ELb0ELb1ELb1ELb0ELb1ELb0EEENS1_21CollectiveEpilogueFwdINS6_IJS8_SA_S9_EEENS6_IJNS7_ILi1EEESI_SI_EEESC_SE_Li256ELb1ELb1ELb0ELb0EEENS1_19SingleTileSchedulerILb1ELb0ELb1ELi128EEEEEEEEEvNT_6ParamsE --------------------------
	.section	.text._ZN7cutlass13device_kernelIN5flash19enable_sm80_to_sm89INS1_16FlashAttnFwdSm80INS1_25CollectiveMainloopFwdSm80ILi8ELi1ELb0EN4cute5tupleIJNS5_1CILi128EEENS7_ILi96EEENS7_ILi256EEEEEELi256ENS_6half_tEfNS_4arch4Sm80ELb0ELb0ELb0ELb1ELb1ELb0ELb1ELb0EEENS1_21CollectiveEpilogueFwdINS6_IJS8_SA_S9_EEENS6_IJNS7_ILi1EEESI_SI_EEESC_SE_Li256ELb1ELb1ELb0ELb0EEENS1_19SingleTileSchedulerILb1ELb0ELb1ELi128EEEEEEEEEvNT_6ParamsE,"ax",@progbits
	.align	128
.text._ZN7cutlass13device_kernelIN5flash19enable_sm80_to_sm89INS1_16FlashAttnFwdSm80INS1_25CollectiveMainloopFwdSm80ILi8ELi1ELb0EN4cute5tupleIJNS5_1CILi128EEENS7_ILi96EEENS7_ILi256EEEEEELi256ENS_6half_tEfNS_4arch4Sm80ELb0ELb0ELb0ELb1ELb1ELb0ELb1ELb0EEENS1_21CollectiveEpilogueFwdINS6_IJS8_SA_S9_EEENS6_IJNS7_ILi1EEESI_SI_EEESC_SE_Li256ELb1ELb1ELb0ELb0EEENS1_19SingleTileSchedulerILb1ELb0ELb1ELi128EEEEEEEEEvNT_6ParamsE:
        .type           _ZN7cutlass13device_kernelIN5flash19enable_sm80_to_sm89INS1_16FlashAttnFwdSm80INS1_25CollectiveMainloopFwdSm80ILi8ELi1ELb0EN4cute5tupleIJNS5_1CILi128EEENS7_ILi96EEENS7_ILi256EEEEEELi256ENS_6half_tEfNS_4arch4Sm80ELb0ELb0ELb0ELb1ELb1ELb0ELb1ELb0EEENS1_21CollectiveEpilogueFwdINS6_IJS8_SA_S9_EEENS6_IJNS7_ILi1EEESI_SI_EEESC_SE_Li256ELb1ELb1ELb0ELb0EEENS1_19SingleTileSchedulerILb1ELb0ELb1ELi128EEEEEEEEEvNT_6ParamsE,@function
        .size           _ZN7cutlass13device_kernelIN5flash19enable_sm80_to_sm89INS1_16FlashAttnFwdSm80INS1_25CollectiveMainloopFwdSm80ILi8ELi1ELb0EN4cute5tupleIJNS5_1CILi128EEENS7_ILi96EEENS7_ILi256EEEEEELi256ENS_6half_tEfNS_4arch4Sm80ELb0ELb0ELb0ELb1ELb1ELb0ELb1ELb0EEENS1_21CollectiveEpilogueFwdINS6_IJS8_SA_S9_EEENS6_IJNS7_ILi1EEESI_SI_EEESC_SE_Li256ELb1ELb1ELb0ELb0EEENS1_19SingleTileSchedulerILb1ELb0ELb1ELi128EEEEEEEEEvNT_6ParamsE,(.L_x_28 - _ZN7cutlass13device_kernelIN5flash19enable_sm80_to_sm89INS1_16FlashAttnFwdSm80INS1_25CollectiveMainloopFwdSm80ILi8ELi1ELb0EN4cute5tupleIJNS5_1CILi128EEENS7_ILi96EEENS7_ILi256EEEEEELi256ENS_6half_tEfNS_4arch4Sm80ELb0ELb0ELb0ELb1ELb1ELb0ELb1ELb0EEENS1_21CollectiveEpilogueFwdINS6_IJS8_SA_S9_EEENS6_IJNS7_ILi1EEESI_SI_EEESC_SE_Li256ELb1ELb1ELb0ELb0EEENS1_19SingleTileSchedulerILb1ELb0ELb1ELi128EEEEEEEEEvNT_6ParamsE)
        .other          _ZN7cutlass13device_kernelIN5flash19enable_sm80_to_sm89INS1_16FlashAttnFwdSm80INS1_25CollectiveMainloopFwdSm80ILi8ELi1ELb0EN4cute5tupleIJNS5_1CILi128EEENS7_ILi96EEENS7_ILi256EEEEEELi256ENS_6half_tEfNS_4arch4Sm80ELb0ELb0ELb0ELb1ELb1ELb0ELb1ELb0EEENS1_21CollectiveEpilogueFwdINS6_IJS8_SA_S9_EEENS6_IJNS7_ILi1EEESI_SI_EEESC_SE_Li256ELb1ELb1ELb0ELb0EEENS1_19SingleTileSchedulerILb1ELb0ELb1ELi128EEEEEEEEEvNT_6ParamsE,@"STO_CUDA_ENTRY STV_DEFAULT"
_ZN7cutlass13device_kernelIN5flash19enable_sm80_to_sm89INS1_16FlashAttnFwdSm80INS1_25CollectiveMainloopFwdSm80ILi8ELi1ELb0EN4cute5tupleIJNS5_1CILi128EEENS7_ILi96EEENS7_ILi256EEEEEELi256ENS_6half_tEfNS_4arch4Sm80ELb0ELb0ELb0ELb1ELb1ELb0ELb1ELb0EEENS1_21CollectiveEpilogueFwdINS6_IJS8_SA_S9_EEENS6_IJNS7_ILi1EEESI_SI_EEESC_SE_Li256ELb1ELb1ELb0ELb0EEENS1_19SingleTileSchedulerILb1ELb0ELb1ELi128EEEEEEEEEvNT_6ParamsE:
[----:B------:R-:W-:Y:S01]  /*0000*/  LDC R1, c[0x0][0x28] ;  /* 0x00000a00ff017b82 */ /* 0x000fe20000000800 */
[----:B------:R-:W-:Y:S05]  /*0010*/  EXIT ;  /* 0x000000000000794d */ /* 0x000fea0003800000 */
.L_x_10:
        /* <DEDUP_REMOVED lines=14> */
.L_x_28:


//--------------------- .text._ZN7cutlass13device_kernelIN5flash19enable_sm80_to_sm89INS1_16FlashAttnFwdSm80INS1_25CollectiveMainloopFwdSm80ILi8ELi1ELb0EN4cute5tupleIJNS5_1CILi128EEENS7_ILi48EEENS7_ILi256EEEEEELi256ENS_6half_tEfNS_4arch4Sm80ELb0ELb0ELb0ELb1ELb1ELb1ELb1ELb0EEENS1_21CollectiveEpilogueFwdINS6_IJS8_SA_S9_EEENS6_IJNS7_ILi1EEESI_SI_EEESC_SE_Li256ELb1ELb1ELb0ELb0EEENS1_19SingleTileSchedulerILb1ELb0ELb1ELi128EEEEEEEEEvNT_6ParamsE --------------------------
	.section	.text._ZN7cutlass13device_kernelIN5flash19enable_sm80_to_sm89INS1_16FlashAttnFwdSm80INS1_25CollectiveMainloopFwdSm80ILi8ELi1ELb0EN4cute5tupleIJNS5_1CILi128EEENS7_ILi48EEENS7_ILi256EEEEEELi256ENS_6half_tEfNS_4arch4Sm80ELb0ELb0ELb0ELb1ELb1ELb1ELb1ELb0EEENS1_21CollectiveEpilogueFwdINS6_IJS8_SA_S9_EEENS6_IJNS7_ILi1EEESI_SI_EEESC_SE_Li256ELb1ELb1ELb0ELb0EEENS1_19SingleTileSchedulerILb1ELb0ELb1ELi128EEEEEEEEEvNT_6ParamsE,"ax",@progbits
	.align	128
.text._ZN7cutlass13device_kernelIN5flash19enable_sm80_to_sm89INS1_16FlashAttnFwdSm80INS1_25CollectiveMainloopFwdSm80ILi8ELi1ELb0EN4cute5tupleIJNS5_1CILi128EEENS7_ILi48EEENS7_ILi256EEEEEELi256ENS_6half_tEfNS_4arch4Sm80ELb0ELb0ELb0ELb1ELb1ELb1ELb1ELb0EEENS1_21CollectiveEpilogueFwdINS6_IJS8_SA_S9_EEENS6_IJNS7_ILi1EEESI_SI_EEESC_SE_Li256ELb1ELb1ELb0ELb0EEENS1_19SingleTileSchedulerILb1ELb0ELb1ELi128EEEEEEEEEvNT_6ParamsE:
        .type           _ZN7cutlass13device_kernelIN5flash19enable_sm80_to_sm89INS1_16FlashAttnFwdSm80INS1_25CollectiveMainloopFwdSm80ILi8ELi1ELb0EN4cute5tupleIJNS5_1CILi128EEENS7_ILi48EEENS7_ILi256EEEEEELi256ENS_6half_tEfNS_4arch4Sm80ELb0ELb0ELb0ELb1ELb1ELb1ELb1ELb0EEENS1_21CollectiveEpilogueFwdINS6_IJS8_SA_S9_EEENS6_IJNS7_ILi1EEESI_SI_EEESC_SE_Li256ELb1ELb1ELb0ELb0EEENS1_19SingleTileSchedulerILb1ELb0ELb1ELi128EEEEEEEEEvNT_6ParamsE,@function
        .size           _ZN7cutlass13device_kernelIN5flash19enable_sm80_to_sm89INS1_16FlashAttnFwdSm80INS1_25CollectiveMainloopFwdSm80ILi8ELi1ELb0EN4cute5tupleIJNS5_1CILi128EEENS7_ILi48EEENS7_ILi256EEEEEELi256ENS_6half_tEfNS_4arch4Sm80ELb0ELb0ELb0ELb1ELb1ELb1ELb1ELb0EEENS1_21CollectiveEpilogueFwdINS6_IJS8_SA_S9_EEENS6_IJNS7_ILi1EEESI_SI_EEESC_SE_Li256ELb1ELb1ELb0ELb0EEENS1_19SingleTileSchedulerILb1ELb0ELb1ELi128EEEEEEEEEvNT_6ParamsE,(.L_x_29 - _ZN7cutlass13device_kernelIN5flash19enable_sm80_to_sm89INS1_16FlashAttnFwdSm80INS1_25CollectiveMainloopFwdSm80ILi8ELi1ELb0EN4cute5tupleIJNS5_1CILi128EEENS7_ILi48EEENS7_ILi256EEEEEELi256ENS_6half_tEfNS_4arch4Sm80ELb0ELb0ELb0ELb1ELb1ELb1ELb1ELb0EEENS1_21CollectiveEpilogueFwdINS6_IJS8_SA_S9_EEENS6_IJNS7_ILi1EEESI_SI_EEESC_SE_Li256ELb1ELb1ELb0ELb0EEENS1_19SingleTileSchedulerILb1ELb0ELb1ELi128EEEEEEEEEvNT_6ParamsE)
        .other          _ZN7cutlass13device_kernelIN5flash19enable_sm80_to_sm89INS1_16FlashAttnFwdSm80INS1_25CollectiveMainloopFwdSm80ILi8ELi1ELb0EN4cute5tupleIJNS5_1CILi128EEENS7_ILi48EEENS7_ILi256EEEEEELi256ENS_6half_tEfNS_4arch4Sm80ELb0ELb0ELb0ELb1ELb1ELb1ELb1ELb0EEENS1_21CollectiveEpilogueFwdINS6_IJS8_SA_S9_EEENS6_IJNS7_ILi1EEESI_SI_EEESC_SE_Li256ELb1ELb1ELb0ELb0EEENS1_19SingleTileSchedulerILb1ELb0ELb1ELi128EEEEEEEEEvNT_6ParamsE,@"STO_CUDA_ENTRY STV_DEFAULT"
_ZN7cutlass13device_kernelIN5flash19enable_sm80_to_sm89INS1_16FlashAttnFwdSm80INS1_25CollectiveMainloopFwdSm80ILi8ELi1ELb0EN4cute5tupleIJNS5_1CILi128EEENS7_ILi48EEENS7_ILi256EEEEEELi256ENS_6half_tEfNS_4arch4Sm80ELb0ELb0ELb0ELb1ELb1ELb1ELb1ELb0EEENS1_21CollectiveEpilogueFwdINS6_IJS8_SA_S9_EEENS6_IJNS7_ILi1EEESI_SI_EEESC_SE_Li256ELb1ELb1ELb0ELb0EEENS1_19SingleTileSchedulerILb1ELb0ELb1ELi128EEEEEEEEEvNT_6ParamsE:
[----:B------:R-:W-:Y:S01]  /*0000*/  LDC R1, c[0x0][0x28] ;  /* 0x00000a00ff017b82 */ /* 0x000fe20000000800 */
[----:B------:R-:W-:Y:S05]  /*0010*/  EXIT ;  /* 0x000000000000794d */ /* 0x000fea0003800000 */
.L_x_11:
        /* <DEDUP_REMOVED lines=14> */
.L_x_29:


//--------------------- .text._ZN7cutlass13device_kernelIN5flash19enable_sm80_to_sm89INS1_16FlashAttnFwdSm80INS1_25CollectiveMainloopFwdSm80ILi8ELi1ELb0EN4cute5tupleIJNS5_1CILi128EEENS7_ILi64EEENS7_ILi256EEEEEELi256ENS_6half_tEfNS_4arch4Sm80ELb0ELb1ELb0ELb0ELb1ELb0ELb1ELb0EEENS1_21CollectiveEpilogueFwdINS6_IJS8_SA_S9_EEENS6_IJNS7_ILi1EEESI_SI_EEESC_SE_Li256ELb0ELb1ELb0ELb0EEENS1_19SingleTileSchedulerILb0ELb0ELb1ELi128EEEEEEEEEvNT_6ParamsE --------------------------
	.section	.text._ZN7cutlass13device_kernelIN5flash19enable_sm80_to_sm89INS1_16FlashAttnFwdSm80INS1_25CollectiveMainloopFwdSm80ILi8ELi1ELb0EN4cute5tupleIJNS5_1CILi128EEENS7_ILi64EEENS7_ILi256EEEEEELi256ENS_6half_tEfNS_4arch4Sm80ELb0ELb1ELb0ELb0ELb1ELb0ELb1ELb0EEENS1_21CollectiveEpilogueFwdINS6_IJS8_SA_S9_EEENS6_IJNS7_ILi1EEESI_SI_EEESC_SE_Li256ELb0ELb1ELb0ELb0EEENS1_19SingleTileSchedulerILb0ELb0ELb1ELi128EEEEEEEEEvNT_6ParamsE,"ax",@progbits
	.align	128
.text._ZN7cutlass13device_kernelIN5flash19enable_sm80_to_sm89INS1_16FlashAttnFwdSm80INS1_25CollectiveMainloopFwdSm80ILi8ELi1ELb0EN4cute5tupleIJNS5_1CILi128EEENS7_ILi64EEENS7_ILi256EEEEEELi256ENS_6half_tEfNS_4arch4Sm80ELb0ELb1ELb0ELb0ELb1ELb0ELb1ELb0EEENS1_21CollectiveEpilogueFwdINS6_IJS8_SA_S9_EEENS6_IJNS7_ILi1EEESI_SI_EEESC_SE_Li256ELb0ELb1ELb0ELb0EEENS1_19SingleTileSchedulerILb0ELb0ELb1ELi128EEEEEEEEEvNT_6ParamsE:
        .type           _ZN7cutlass13device_kernelIN5flash19enable_sm80_to_sm89INS1_16FlashAttnFwdSm80INS1_25CollectiveMainloopFwdSm80ILi8ELi1ELb0EN4cute5tupleIJNS5_1CILi128EEENS7_ILi64EEENS7_ILi256EEEEEELi256ENS_6half_tEfNS_4arch4Sm80ELb0ELb1ELb0ELb0ELb1ELb0ELb1ELb0EEENS1_21CollectiveEpilogueFwdINS6_IJS8_SA_S9_EEENS6_IJNS7_ILi1EEESI_SI_EEESC_SE_Li256ELb0ELb1ELb0ELb0EEENS1_19SingleTileSchedulerILb0ELb0ELb1ELi128EEEEEEEEEvNT_6ParamsE,@function
        .size           _ZN7cutlass13device_kernelIN5flash19enable_sm80_to_sm89INS1_16FlashAttnFwdSm80INS1_25CollectiveMainloopFwdSm80ILi8ELi1ELb0EN4cute5tupleIJNS5_1CILi128EEENS7_ILi64EEENS7_ILi256EEEEEELi256ENS_6half_tEfNS_4arch4Sm80ELb0ELb1ELb0ELb0ELb1ELb0ELb1ELb0EEENS1_21CollectiveEpilogueFwdINS6_IJS8_SA_S9_EEENS6_IJNS7_ILi1EEESI_SI_EEESC_SE_Li256ELb0ELb1ELb0ELb0EEENS1_19SingleTileSchedulerILb0ELb0ELb1ELi128EEEEEEEEEvNT_6ParamsE,(.L_x_30 - _ZN7cutlass13device_kernelIN5flash19enable_sm80_to_sm89INS1_16FlashAttnFwdSm80INS1_25CollectiveMainloopFwdSm80ILi8ELi1ELb0EN4cute5tupleIJNS5_1CILi128EEENS7_ILi64EEENS7_ILi256EEEEEELi256ENS_6half_tEfNS_4arch4Sm80ELb0ELb1ELb0ELb0ELb1ELb0ELb1ELb0EEENS1_21CollectiveEpilogueFwdINS6_IJS8_SA_S9_EEENS6_IJNS7_ILi1EEESI_SI_EEESC_SE_Li256ELb0ELb1ELb0ELb0EEENS1_19SingleTileSchedulerILb0ELb0ELb1ELi128EEEEEEEEEvNT_6ParamsE)
        .other          _ZN7cutlass13device_kernelIN5flash19enable_sm80_to_sm89INS1_16FlashAttnFwdSm80INS1_25CollectiveMainloopFwdSm80ILi8ELi1ELb0EN4cute5tupleIJNS5_1CILi128EEENS7_ILi64EEENS7_ILi256EEEEEELi256ENS_6half_tEfNS_4arch4Sm80ELb0ELb1ELb0ELb0ELb1ELb0ELb1ELb0EEENS1_21CollectiveEpilogueFwdINS6_IJS8_SA_S9_EEENS6_IJNS7_ILi1EEESI_SI_EEESC_SE_Li256ELb0ELb1ELb0ELb0EEENS1_19SingleTileSchedulerILb0ELb0ELb1ELi128EEEEEEEEEvNT_6ParamsE,@"STO_CUDA_ENTRY STV_DEFAULT"
_ZN7cutlass13device_kernelIN5flash19enable_sm80_to_sm89INS1_16FlashAttnFwdSm80INS1_25CollectiveMainloopFwdSm80ILi8ELi1ELb0EN4cute5tupleIJNS5_1CILi128EEENS7_ILi64EEENS7_ILi256EEEEEELi256ENS_6half_tEfNS_4arch4Sm80ELb0ELb1ELb0ELb0ELb1ELb0ELb1ELb0EEENS1_21CollectiveEpilogueFwdINS6_IJS8_SA_S9_EEENS6_IJNS7_ILi1EEESI_SI_EEESC_SE_Li256ELb0ELb1ELb0ELb0EEENS1_19SingleTileSchedulerILb0ELb0ELb1ELi128EEEEEEEEEvNT_6ParamsE:
[----:B------:R-:W-:Y:S01]  /*0000*/  LDC R1, c[0x0][0x28] ;  /* 0x00000a00ff017b82 */ /* 0x000fe20000000800 */
[----:B------:R-:W-:Y:S05]  /*0010*/  EXIT ;  /* 0x000000000000794d */ /* 0x000fea0003800000 */
.L_x_12:
        /* <DEDUP_REMOVED lines=14> */
.L_x_30:


//--------------------- .text._ZN7cutlass13device_kernelIN5flash19enable_sm80_to_sm89INS1_16FlashAttnFwdSm80INS1_25CollectiveMainloopFwdSm80ILi8ELi1ELb0EN4cute5tupleIJNS5_1CILi128EEENS7_ILi64EEENS7_ILi256EEEEEELi256ENS_6half_tEfNS_4arch4Sm80ELb0ELb1ELb0ELb1ELb1ELb0ELb1ELb0EEENS1_21CollectiveEpilogueFwdINS6_IJS8_SA_S9_EEENS6_IJNS7_ILi1EEESI_SI_EEESC_SE_Li256ELb1ELb1ELb0ELb0EEENS1_19SingleTileSchedulerILb1ELb0ELb1ELi128EEEEEEEEEvNT_6ParamsE --------------------------
	.section	.text._ZN7cutlass13device_kernelIN5flash19enable_sm80_to_sm89INS1_16FlashAttnFwdSm80INS1_25CollectiveMainloopFwdSm80ILi8ELi1ELb0EN4cute5tupleIJNS5_1CILi128EEENS7_ILi64EEENS7_ILi256EEEEEELi256ENS_6half_tEfNS_4arch4Sm80ELb0ELb1ELb0ELb1ELb1ELb0ELb1ELb0EEENS1_21CollectiveEpilogueFwdINS6_IJS8_SA_S9_EEENS6_IJNS7_ILi1EEESI_SI_EEESC_SE_Li256ELb1ELb1ELb0ELb0EEENS1_19SingleTileSchedulerILb1ELb0ELb1ELi128EEEEEEEEEvNT_6ParamsE,"ax",@progbits
	.align	128
.text._ZN7cutlass13device_kernelIN5flash19enable_sm80_to_sm89INS1_16FlashAttnFwdSm80INS1_25CollectiveMainloopFwdSm80ILi8ELi1ELb0EN4cute5tupleIJNS5_1CILi128EEENS7_ILi64EEENS7_ILi256EEEEEELi256ENS_6half_tEfNS_4arch4Sm80ELb0ELb1ELb0ELb1ELb1ELb0ELb1ELb0EEENS1_21CollectiveEpilogueFwdINS6_IJS8_SA_S9_EEENS6_IJNS7_ILi1EEESI_SI_EEESC_SE_Li256ELb1ELb1ELb0ELb0EEENS1_19SingleTileSchedulerILb1ELb0ELb1ELi128EEEEEEEEEvNT_6ParamsE:
        .type           _ZN7cutlass13device_kernelIN5flash19enable_sm80_to_sm89INS1_16FlashAttnFwdSm80INS1_25CollectiveMainloopFwdSm80ILi8ELi1ELb0EN4cute5tupleIJNS5_1CILi128EEENS7_ILi64EEENS7_ILi256EEEEEELi256ENS_6half_tEfNS_4arch4Sm80ELb0ELb1ELb0ELb1ELb1ELb0ELb1ELb0EEENS1_21CollectiveEpilogueFwdINS6_IJS8_SA_S9_EEENS6_IJNS7_ILi1EEESI_SI_EEESC_SE_Li256ELb1ELb1ELb0ELb0EEENS1_19SingleTileSchedulerILb1ELb0ELb1ELi128EEEEEEEEEvNT_6ParamsE,@function
        .size           _ZN7cutlass13device_kernelIN5flash19enable_sm80_to_sm89INS1_16FlashAttnFwdSm80INS1_25CollectiveMainloopFwdSm80ILi8ELi1ELb0EN4cute5tupleIJNS5_1CILi128EEENS7_ILi64EEENS7_ILi256EEEEEELi256ENS_6half_tEfNS_4arch4Sm80ELb0ELb1ELb0ELb1ELb1ELb0ELb1ELb0EEENS1_21CollectiveEpilogueFwdINS6_IJS8_SA_S9_EEENS6_IJNS7_ILi1EEESI_SI_EEESC_SE_Li256ELb1ELb1ELb0ELb0EEENS1_19SingleTileSchedulerILb1ELb0ELb1ELi128EEEEEEEEEvNT_6ParamsE,(.L_x_31 - _ZN7cutlass13device_kernelIN5flash19enable_sm80_to_sm89INS1_16FlashAttnFwdSm80INS1_25CollectiveMainloopFwdSm80ILi8ELi1ELb0EN4cute5tupleIJNS5_1CILi128EEENS7_ILi64EEENS7_ILi256EEEEEELi256ENS_6half_tEfNS_4arch4Sm80ELb0ELb1ELb0ELb1ELb1ELb0ELb1ELb0EEENS1_21CollectiveEpilogueFwdINS6_IJS8_SA_S9_EEENS6_IJNS7_ILi1EEESI_SI_EEESC_SE_Li256ELb1ELb1ELb0ELb0EEENS1_19SingleTileSchedulerILb1ELb0ELb1ELi128EEEEEEEEEvNT_6ParamsE)
        .other          _ZN7cutlass13device_kernelIN5flash19enable_sm80_to_sm89INS1_16FlashAttnFwdSm80INS1_25CollectiveMainloopFwdSm80ILi8ELi1ELb0EN4cute5tupleIJNS5_1CILi128EEENS7_ILi64EEENS7_ILi256EEEEEELi256ENS_6half_tEfNS_4arch4Sm80ELb0ELb1ELb0ELb1ELb1ELb0ELb1ELb0EEENS1_21CollectiveEpilogueFwdINS6_IJS8_SA_S9_EEENS6_IJNS7_ILi1EEESI_SI_EEESC_SE_Li256ELb1ELb1ELb0ELb0EEENS1_19SingleTileSchedulerILb1ELb0ELb1ELi128EEEEEEEEEvNT_6ParamsE,@"STO_CUDA_ENTRY STV_DEFAULT"
_ZN7cutlass13device_kernelIN5flash19enable_sm80_to_sm89INS1_16FlashAttnFwdSm80INS1_25CollectiveMainloopFwdSm80ILi8ELi1ELb0EN4cute5tupleIJNS5_1CILi128EEENS7_ILi64EEENS7_ILi256EEEEEELi256ENS_6half_tEfNS_4arch4Sm80ELb0ELb1ELb0ELb1ELb1ELb0ELb1ELb0EEENS1_21CollectiveEpilogueFwdINS6_IJS8_SA_S9_EEENS6_IJNS7_ILi1EEESI_SI_EEESC_SE_Li256ELb1ELb1ELb0ELb0EEENS1_19SingleTileSchedulerILb1ELb0ELb1ELi128EEEEEEEEEvNT_6ParamsE:
[----:B------:R-:W-:Y:S01]  /*0000*/  LDC R1, c[0x0][0x28] ;  /* 0x00000a00ff017b82 */ /* 0x000fe20000000800 */
[----:B------:R-:W-:Y:S05]  /*0010*/  EXIT ;  /* 0x000000000000794d */ /* 0x000fea0003800000 */
.L_x_13:
        /* <DEDUP_REMOVED lines=14> */
.L_x_31:


//--------------------- .text._ZN7cutlass13device_kernelIN5flash19enable_sm80_to_sm89INS1_16FlashAttnFwdSm80INS1_25CollectiveMainloopFwdSm80ILi8ELi1ELb0EN4cute5tupleIJNS5_1CILi128EEENS7_ILi48EEENS7_ILi256EEEEEELi256ENS_6half_tEfNS_4arch4Sm80ELb0ELb1ELb0ELb1ELb1ELb1ELb1ELb0EEENS1_21CollectiveEpilogueFwdINS6_IJS8_SA_S9_EEENS6_IJNS7_ILi1EEESI_SI_EEESC_SE_Li256ELb1ELb1ELb0ELb0EEENS1_19SingleTileSchedulerILb1ELb0ELb1ELi128EEEEEEEEEvNT_6ParamsE --------------------------
	.section	.text._ZN7cutlass13device_kernelIN5flash19enable_sm80_to_sm89INS1_16FlashAttnFwdSm80INS1_25CollectiveMainloopFwdSm80ILi8ELi1ELb0EN4cute5tupleIJNS5_1CILi128EEENS7_ILi48EEENS7_ILi256EEEEEELi256ENS_6half_tEfNS_4arch4Sm80ELb0ELb1ELb0ELb1ELb1ELb1ELb1ELb0EEENS1_21CollectiveEpilogueFwdINS6_IJS8_SA_S9_EEENS6_IJNS7_ILi1EEESI_SI_EEESC_SE_Li256ELb1ELb1ELb0ELb0EEENS1_19SingleTileSchedulerILb1ELb0ELb1ELi128EEEEEEEEEvNT_6ParamsE,"ax",@progbits
	.align	128
.text._ZN7cutlass13device_kernelIN5flash19enable_sm80_to_sm89INS1_16FlashAttnFwdSm80INS1_25CollectiveMainloopFwdSm80ILi8ELi1ELb0EN4cute5tupleIJNS5_1CILi128EEENS7_ILi48EEENS7_ILi256EEEEEELi256ENS_6half_tEfNS_4arch4Sm80ELb0ELb1ELb0ELb1ELb1ELb1ELb1ELb0EEENS1_21CollectiveEpilogueFwdINS6_IJS8_SA_S9_EEENS6_IJNS7_ILi1EEESI_SI_EEESC_SE_Li256ELb1ELb1ELb0ELb0EEENS1_19SingleTileSchedulerILb1ELb0ELb1ELi128EEEEEEEEEvNT_6ParamsE:
        .type           _ZN7cutlass13device_kernelIN5flash19enable_sm80_to_sm89INS1_16FlashAttnFwdSm80INS1_25CollectiveMainloopFwdSm80ILi8ELi1ELb0EN4cute5tupleIJNS5_1CILi128EEENS7_ILi48EEENS7_ILi256EEEEEELi256ENS_6half_tEfNS_4arch4Sm80ELb0ELb1ELb0ELb1ELb1ELb1ELb1ELb0EEENS1_21CollectiveEpilogueFwdINS6_IJS8_SA_S9_EEENS6_IJNS7_ILi1EEESI_SI_EEESC_SE_Li256ELb1ELb1ELb0ELb0EEENS1_19SingleTileSchedulerILb1ELb0ELb1ELi128EEEEEEEEEvNT_6ParamsE,@function
        .size           _ZN7cutlass13device_kernelIN5flash19enable_sm80_to_sm89INS1_16FlashAttnFwdSm80INS1_25CollectiveMainloopFwdSm80ILi8ELi1ELb0EN4cute5tupleIJNS5_1CILi128EEENS7_ILi48EEENS7_ILi256EEEEEELi256ENS_6half_tEfNS_4arch4Sm80ELb0ELb1ELb0ELb1ELb1ELb1ELb1ELb0EEENS1_21CollectiveEpilogueFwdINS6_IJS8_SA_S9_EEENS6_IJNS7_ILi1EEESI_SI_EEESC_SE_Li256ELb1ELb1ELb0ELb0EEENS1_19SingleTileSchedulerILb1ELb0ELb1ELi128EEEEEEEEEvNT_6ParamsE,(.L_x_32 - _ZN7cutlass13device_kernelIN5flash19enable_sm80_to_sm89INS1_16FlashAttnFwdSm80INS1_25CollectiveMainloopFwdSm80ILi8ELi1ELb0EN4cute5tupleIJNS5_1CILi128EEENS7_ILi48EEENS7_ILi256EEEEEELi256ENS_6half_tEfNS_4arch4Sm80ELb0ELb1ELb0ELb1ELb1ELb1ELb1ELb0EEENS1_21CollectiveEpilogueFwdINS6_IJS8_SA_S9_EEENS6_IJNS7_ILi1EEESI_SI_EEESC_SE_Li256ELb1ELb1ELb0ELb0EEENS1_19SingleTileSchedulerILb1ELb0ELb1ELi128EEEEEEEEEvNT_6ParamsE)
        .other          _ZN7cutlass13device_kernelIN5flash19enable_sm80_to_sm89INS1_16FlashAttnFwdSm80INS1_25CollectiveMainloopFwdSm80ILi8ELi1ELb0EN4cute5tupleIJNS5_1CILi128EEENS7_ILi48EEENS7_ILi256EEEEEELi256ENS_6half_tEfNS_4arch4Sm80ELb0ELb1ELb0ELb1ELb1ELb1ELb1ELb0EEENS1_21CollectiveEpilogueFwdINS6_IJS8_SA_S9_EEENS6_IJNS7_ILi1EEESI_SI_EEESC_SE_Li256ELb1ELb1ELb0ELb0EEENS1_19SingleTileSchedulerILb1ELb0ELb1ELi128EEEEEEEEEvNT_6ParamsE,@"STO_CUDA_ENTRY STV_DEFAULT"
_ZN7cutlass13device_kernelIN5flash19enable_sm80_to_sm89INS1_16FlashAttnFwdSm80INS1_25CollectiveMainloopFwdSm80ILi8ELi1ELb0EN4cute5tupleIJNS5_1CILi128EEENS7_ILi48EEENS7_ILi256EEEEEELi256ENS_6half_tEfNS_4arch4Sm80ELb0ELb1ELb0ELb1ELb1ELb1ELb1ELb0EEENS1_21CollectiveEpilogueFwdINS6_IJS8_SA_S9_EEENS6_IJNS7_ILi1EEESI_SI_EEESC_SE_Li256ELb1ELb1ELb0ELb0EEENS1_19SingleTileSchedulerILb1ELb0ELb1ELi128EEEEEEEEEvNT_6ParamsE:
[----:B------:R-:W-:Y:S01]  /*0000*/  LDC R1, c[0x0][0x28] ;  /* 0x00000a00ff017b82 */ /* 0x000fe20000000800 */
[----:B------:R-:W-:Y:S05]  /*0010*/  EXIT ;  /* 0x000000000000794d */ /* 0x000fea0003800000 */
.L_x_14:
        /* <DEDUP_REMOVED lines=14> */
.L_x_32:


//--------------------- .text._ZN7cutlass13device_kernelIN5flash19enable_sm80_to_sm89INS1_16FlashAttnFwdSm80INS1_25CollectiveMainloopFwdSm80ILi8ELi1ELb0EN4cute5tupleIJNS5_1CILi128EEENS7_ILi96EEENS7_ILi256EEEEEELi256ENS_6half_tEfNS_4arch4Sm80ELb1ELb0ELb0ELb0ELb1ELb0ELb1ELb0EEENS1_21CollectiveEpilogueFwdINS6_IJS8_SA_S9_EEENS6_IJNS7_ILi1EEESI_SI_EEESC_SE_Li256ELb0ELb1ELb0ELb0EEENS1_30DynamicPersistentTileSchedulerILi256ELi256ELb0ELb1ELb0EEEEEEEEEvNT_6ParamsE --------------------------
	.section	.text._ZN7cutlass13device_kernelIN5flash19enable_sm80_to_sm89INS1_16FlashAttnFwdSm80INS1_25CollectiveMainloopFwdSm80ILi8ELi1ELb0EN4cute5tupleIJNS5_1CILi128EEENS7_ILi96EEENS7_ILi256EEEEEELi256ENS_6half_tEfNS_4arch4Sm80ELb1ELb0ELb0ELb0ELb1ELb0ELb1ELb0EEENS1_21CollectiveEpilogueFwdINS6_IJS8_SA_S9_EEENS6_IJNS7_ILi1EEESI_SI_EEESC_SE_Li256ELb0ELb1ELb0ELb0EEENS1_30DynamicPersistentTileSchedulerILi256ELi256ELb0ELb1ELb0EEEEEEEEEvNT_6ParamsE,"ax",@progbits
	.align	128
.text._ZN7cutlass13device_kernelIN5flash19enable_sm80_to_sm89INS1_16FlashAttnFwdSm80INS1_25CollectiveMainloopFwdSm80ILi8ELi1ELb0EN4cute5tupleIJNS5_1CILi128EEENS7_ILi96EEENS7_ILi256EEEEEELi256ENS_6half_tEfNS_4arch4Sm80ELb1ELb0ELb0ELb0ELb1ELb0ELb1ELb0EEENS1_21CollectiveEpilogueFwdINS6_IJS8_SA_S9_EEENS6_IJNS7_ILi1EEESI_SI_EEESC_SE_Li256ELb0ELb1ELb0ELb0EEENS1_30DynamicPersistentTileSchedulerILi256ELi256ELb0ELb1ELb0EEEEEEEEEvNT_6ParamsE:
        .type           _ZN7cutlass13device_kernelIN5flash19enable_sm80_to_sm89INS1_16FlashAttnFwdSm80INS1_25CollectiveMainloopFwdSm80ILi8ELi1ELb0EN4cute5tupleIJNS5_1CILi128EEENS7_ILi96EEENS7_ILi256EEEEEELi256ENS_6half_tEfNS_4arch4Sm80ELb1ELb0ELb0ELb0ELb1ELb0ELb1ELb0EEENS1_21CollectiveEpilogueFwdINS6_IJS8_SA_S9_EEENS6_IJNS7_ILi1EEESI_SI_EEESC_SE_Li256ELb0ELb1ELb0ELb0EEENS1_30DynamicPersistentTileSchedulerILi256ELi256ELb0ELb1ELb0EEEEEEEEEvNT_6ParamsE,@function
        .size           _ZN7cutlass13device_kernelIN5flash19enable_sm80_to_sm89INS1_16FlashAttnFwdSm80INS1_25CollectiveMainloopFwdSm80ILi8ELi1ELb0EN4cute5tupleIJNS5_1CILi128EEENS7_ILi96EEENS7_ILi256EEEEEELi256ENS_6half_tEfNS_4arch4Sm80ELb1ELb0ELb0ELb0ELb1ELb0ELb1ELb0EEENS1_21CollectiveEpilogueFwdINS6_IJS8_SA_S9_EEENS6_IJNS7_ILi1EEESI_SI_EEESC_SE_Li256ELb0ELb1ELb0ELb0EEENS1_30DynamicPersistentTileSchedulerILi256ELi256ELb0ELb1ELb0EEEEEEEEEvNT_6ParamsE,(.L_x_33 - _ZN7cutlass13device_kernelIN5flash19enable_sm80_to_sm89INS1_16FlashAttnFwdSm80INS1_25CollectiveMainloopFwdSm80ILi8ELi1ELb0EN4cute5tupleIJNS5_1CILi128EEENS7_ILi96EEENS7_ILi256EEEEEELi256ENS_6half_tEfNS_4arch4Sm80ELb1ELb0ELb0ELb0ELb1ELb0ELb1ELb0EEENS1_21CollectiveEpilogueFwdINS6_IJS8_SA_S9_EEENS6_IJNS7_ILi1EEESI_SI_EEESC_SE_Li256ELb0ELb1ELb0ELb0EEENS1_30DynamicPersistentTileSchedulerILi256ELi256ELb0ELb1ELb0EEEEEEEEEvNT_6ParamsE)
        .other          _ZN7cutlass13device_kernelIN5flash19enable_sm80_to_sm89INS1_16FlashAttnFwdSm80INS1_25CollectiveMainloopFwdSm80ILi8ELi1ELb0EN4cute5tupleIJNS5_1CILi128EEENS7_ILi96EEENS7_ILi256EEEEEELi256ENS_6half_tEfNS_4arch4Sm80ELb1ELb0ELb0ELb0ELb1ELb0ELb1ELb0EEENS1_21CollectiveEpilogueFwdINS6_IJS8_SA_S9_EEENS6_IJNS7_ILi1EEESI_SI_EEESC_SE_Li256ELb0ELb1ELb0ELb0EEENS1_30DynamicPersistentTileSchedulerILi256ELi256ELb0ELb1ELb0EEEEEEEEEvNT_6ParamsE,@"STO_CUDA_ENTRY STV_DEFAULT"
_ZN7cutlass13device_kernelIN5flash19enable_sm80_to_sm89INS1_16FlashAttnFwdSm80INS1_25CollectiveMainloopFwdSm80ILi8ELi1ELb0EN4cute5tupleIJNS5_1CILi128EEENS7_ILi96EEENS7_ILi256EEEEEELi256ENS_6half_tEfNS_4arch4Sm80ELb1ELb0ELb0ELb0ELb1ELb0ELb1ELb0EEENS1_21CollectiveEpilogueFwdINS6_IJS8_SA_S9_EEENS6_IJNS7_ILi1EEESI_SI_EEESC_SE_Li256ELb0ELb1ELb0ELb0EEENS1_30DynamicPersistentTileSchedulerILi256ELi256ELb0ELb1ELb0EEEEEEEEEvNT_6ParamsE:
[----:B------:R-:W-:Y:S01]  /*0000*/  LDC R1, c[0x0][0x28] ;  /* 0x00000a00ff017b82 */ /* 0x000fe20000000800 */
[----:B------:R-:W-:Y:S05]  /*0010*/  EXIT ;  /* 0x000000000000794d */ /* 0x000fea0003800000 */
.L_x_15:
        /* <DEDUP_REMOVED lines=14> */
.L_x_33:


//--------------------- .text._ZN7cutlass13device_kernelIN5flash19enable_sm80_to_sm89INS1_16FlashAttnFwdSm80INS1_25CollectiveMainloopFwdSm80ILi8ELi1ELb0EN4cute5tupleIJNS5_1CILi128EEENS7_ILi96EEENS7_ILi256EEEEEELi256ENS_6half_tEfNS_4arch4Sm80ELb1ELb0ELb0ELb1ELb1ELb0ELb1ELb0EEENS1_21CollectiveEpilogueFwdINS6_IJS8_SA_S9_EEENS6_IJNS7_ILi1EEESI_SI_EEESC_SE_Li256ELb1ELb1ELb0ELb0EEENS1_19SingleTileSchedulerILb1ELb0ELb1ELi128EEEEEEEEEvNT_6ParamsE --------------------------
	.section	.text._ZN7cutlass13device_kernelIN5flash19enable_sm80_to_sm89INS1_16FlashAttnFwdSm80INS1_25CollectiveMainloopFwdSm80ILi8ELi1ELb0EN4cute5tupleIJNS5_1CILi128EEENS7_ILi96EEENS7_ILi256EEEEEELi256ENS_6half_tEfNS_4arch4Sm80ELb1ELb0ELb0ELb1ELb1ELb0ELb1ELb0EEENS1_21CollectiveEpilogueFwdINS6_IJS8_SA_S9_EEENS6_IJNS7_ILi1EEESI_SI_EEESC_SE_Li256ELb1ELb1ELb0ELb0EEENS1_19SingleTileSchedulerILb1ELb0ELb1ELi128EEEEEEEEEvNT_6ParamsE,"ax",@progbits
	.align	128
.text._ZN7cutlass13device_kernelIN5flash19enable_sm80_to_sm89INS1_16FlashAttnFwdSm80INS1_25CollectiveMainloopFwdSm80ILi8ELi1ELb0EN4cute5tupleIJNS5_1CILi128EEENS7_ILi96EEENS7_ILi256EEEEEELi256ENS_6half_tEfNS_4arch4Sm80ELb1ELb0ELb0ELb1ELb1ELb0ELb1ELb0EEENS1_21CollectiveEpilogueFwdINS6_IJS8_SA_S9_EEENS6_IJNS7_ILi1EEESI_SI_EEESC_SE_Li256ELb1ELb1ELb0ELb0EEENS1_19SingleTileSchedulerILb1ELb0ELb1ELi128EEEEEEEEEvNT_6ParamsE:
        .type           _ZN7cutlass13device_kernelIN5flash19enable_sm80_to_sm89INS1_16FlashAttnFwdSm80INS1_25CollectiveMainloopFwdSm80ILi8ELi1ELb0EN4cute5tupleIJNS5_1CILi128EEENS7_ILi96EEENS7_ILi256EEEEEELi256ENS_6half_tEfNS_4arch4Sm80ELb1ELb0ELb0ELb1ELb1ELb0ELb1ELb0EEENS1_21CollectiveEpilogueFwdINS6_IJS8_SA_S9_EEENS6_IJNS7_ILi1EEESI_SI_EEESC_SE_Li256ELb1ELb1ELb0ELb0EEENS1_19SingleTileSchedulerILb1ELb0ELb1ELi128EEEEEEEEEvNT_6ParamsE,@function
        .size           _ZN7cutlass13device_kernelIN5flash19enable_sm80_to_sm89INS1_16FlashAttnFwdSm80INS1_25CollectiveMainloopFwdSm80ILi8ELi1ELb0EN4cute5tupleIJNS5_1CILi128EEENS7_ILi96EEENS7_ILi256EEEEEELi256ENS_6half_tEfNS_4arch4Sm80ELb1ELb0ELb0ELb1ELb1ELb0ELb1ELb0EEENS1_21CollectiveEpilogueFwdINS6_IJS8_SA_S9_EEENS6_IJNS7_ILi1EEESI_SI_EEESC_SE_Li256ELb1ELb1ELb0ELb0EEENS1_19SingleTileSchedulerILb1ELb0ELb1ELi128EEEEEEEEEvNT_6ParamsE,(.L_x_34 - _ZN7cutlass13device_kernelIN5flash19enable_sm80_to_sm89INS1_16FlashAttnFwdSm80INS1_25CollectiveMainloopFwdSm80ILi8ELi1ELb0EN4cute5tupleIJNS5_1CILi128EEENS7_ILi96EEENS7_ILi256EEEEEELi256ENS_6half_tEfNS_4arch4Sm80ELb1ELb0ELb0ELb1ELb1ELb0ELb1ELb0EEENS1_21CollectiveEpilogueFwdINS6_IJS8_SA_S9_EEENS6_IJNS7_ILi1EEESI_SI_EEESC_SE_Li256ELb1ELb1ELb0ELb0EEENS1_19SingleTileSchedulerILb1ELb0ELb1ELi128EEEEEEEEEvNT_6ParamsE)
        .other          _ZN7cutlass13device_kernelIN5flash19enable_sm80_to_sm89INS1_16FlashAttnFwdSm80INS1_25CollectiveMainloopFwdSm80ILi8ELi1ELb0EN4cute5tupleIJNS5_1CILi128EEENS7_ILi96EEENS7_ILi256EEEEEELi256ENS_6half_tEfNS_4arch4Sm80ELb1ELb0ELb0ELb1ELb1ELb0ELb1ELb0EEENS1_21CollectiveEpilogueFwdINS6_IJS8_SA_S9_EEENS6_IJNS7_ILi1EEESI_SI_EEESC_SE_Li256ELb1ELb1ELb0ELb0EEENS1_19SingleTileSchedulerILb1ELb0ELb1ELi128EEEEEEEEEvNT_6ParamsE,@"STO_CUDA_ENTRY STV_DEFAULT"
_ZN7cutlass13device_kernelIN5flash19enable_sm80_to_sm89INS1_16FlashAttnFwdSm80INS1_25CollectiveMainloopFwdSm80ILi8ELi1ELb0EN4cute5tupleIJNS5_1CILi128EEENS7_ILi96EEENS7_ILi256EEEEEELi256ENS_6half_tEfNS_4arch4Sm80ELb1ELb0ELb0ELb1ELb1ELb0ELb1ELb0EEENS1_21CollectiveEpilogueFwdINS6_IJS8_SA_S9_EEENS6_IJNS7_ILi1EEESI_SI_EEESC_SE_Li256ELb1ELb1ELb0ELb0EEENS1_19SingleTileSchedulerILb1ELb0ELb1ELi128EEEEEEEEEvNT_6ParamsE:
[----:B------:R-:W-:Y:S01]  /*0000*/  LDC R1, c[0x0][0x28] ;  /* 0x00000a00ff017b82 */ /* 0x000fe20000000800 */
[----:B------:R-:W-:Y:S05]  /*0010*/  EXIT ;  /* 0x000000000000794d */ /* 0x000fea0003800000 */
.L_x_16:
        /* <DEDUP_REMOVED lines=14> */
.L_x_34:


//--------------------- .text._ZN7cutlass13device_kernelIN5flash19enable_sm80_to_sm89INS1_16FlashAttnFwdSm80INS1_25CollectiveMainloopFwdSm80ILi8ELi1ELb0EN4cute5tupleIJNS5_1CILi128EEENS7_ILi48EEENS7_ILi256EEEEEELi256ENS_6half_tEfNS_4arch4Sm80ELb1ELb0ELb0ELb1ELb1ELb1ELb1ELb0EEENS1_21CollectiveEpilogueFwdINS6_IJS8_SA_S9_EEENS6_IJNS7_ILi1EEESI_SI_EEESC_SE_Li256ELb1ELb1ELb0ELb0EEENS1_19SingleTileSchedulerILb1ELb0ELb1ELi128EEEEEEEEEvNT_6ParamsE --------------------------
	.section	.text._ZN7cutlass13device_kernelIN5flash19enable_sm80_to_sm89INS1_16FlashAttnFwdSm80INS1_25CollectiveMainloopFwdSm80ILi8ELi1ELb0EN4cute5tupleIJNS5_1CILi128EEENS7_ILi48EEENS7_ILi256EEEEEELi256ENS_6half_tEfNS_4arch4Sm80ELb1ELb0ELb0ELb1ELb1ELb1ELb1ELb0EEENS1_21CollectiveEpilogueFwdINS6_IJS8_SA_S9_EEENS6_IJNS7_ILi1EEESI_SI_EEESC_SE_Li256ELb1ELb1ELb0ELb0EEENS1_19SingleTileSchedulerILb1ELb0ELb1ELi128EEEEEEEEEvNT_6ParamsE,"ax",@progbits
	.align	128
.text._ZN7cutlass13device_kernelIN5flash19enable_sm80_to_sm89INS1_16FlashAttnFwdSm80INS1_25CollectiveMainloopFwdSm80ILi8ELi1ELb0EN4cute5tupleIJNS5_1CILi128EEENS7_ILi48EEENS7_ILi256EEEEEELi256ENS_6half_tEfNS_4arch4Sm80ELb1ELb0ELb0ELb1ELb1ELb1ELb1ELb0EEENS1_21CollectiveEpilogueFwdINS6_IJS8_SA_S9_EEENS6_IJNS7_ILi1EEESI_SI_EEESC_SE_Li256ELb1ELb1ELb0ELb0EEENS1_19SingleTileSchedulerILb1ELb0ELb1ELi128EEEEEEEEEvNT_6ParamsE:
        .type           _ZN7cutlass13device_kernelIN5flash19enable_sm80_to_sm89INS1_16FlashAttnFwdSm80INS1_25CollectiveMainloopFwdSm80ILi8ELi1ELb0EN4cute5tupleIJNS5_1CILi128EEENS7_ILi48EEENS7_ILi256EEEEEELi256ENS_6half_tEfNS_4arch4Sm80ELb1ELb0ELb0ELb1ELb1ELb1ELb1ELb0EEENS1_21CollectiveEpilogueFwdINS6_IJS8_SA_S9_EEENS6_IJNS7_ILi1EEESI_SI_EEESC_SE_Li256ELb1ELb1ELb0ELb0EEENS1_19SingleTileSchedulerILb1ELb0ELb1ELi128EEEEEEEEEvNT_6ParamsE,@function
        .size           _ZN7cutlass13device_kernelIN5flash19enable_sm80_to_sm89INS1_16FlashAttnFwdSm80INS1_25CollectiveMainloopFwdSm80ILi8ELi1ELb0EN4cute5tupleIJNS5_1CILi128EEENS7_ILi48EEENS7_ILi256EEEEEELi256ENS_6half_tEfNS_4arch4Sm80ELb1ELb0ELb0ELb1ELb1ELb1ELb1ELb0EEENS1_21CollectiveEpilogueFwdINS6_IJS8_SA_S9_EEENS6_IJNS7_ILi1EEESI_SI_EEESC_SE_Li256ELb1ELb1ELb0ELb0EEENS1_19SingleTileSchedulerILb1ELb0ELb1ELi128EEEEEEEEEvNT_6ParamsE,(.L_x_35 - _ZN7cutlass13device_kernelIN5flash19enable_sm80_to_sm89INS1_16FlashAttnFwdSm80INS1_25CollectiveMainloopFwdSm80ILi8ELi1ELb0EN4cute5tupleIJNS5_1CILi128EEENS7_ILi48EEENS7_ILi256EEEEEELi256ENS_6half_tEfNS_4arch4Sm80ELb1ELb0ELb0ELb1ELb1ELb1ELb1ELb0EEENS1_21CollectiveEpilogueFwdINS6_IJS8_SA_S9_EEENS6_IJNS7_ILi1EEESI_SI_EEESC_SE_Li256ELb1ELb1ELb0ELb0EEENS1_19SingleTileSchedulerILb1ELb0ELb1ELi128EEEEEEEEEvNT_6ParamsE)
        .other          _ZN7cutlass13device_kernelIN5flash19enable_sm80_to_sm89INS1_16FlashAttnFwdSm80INS1_25CollectiveMainloopFwdSm80ILi8ELi1ELb0EN4cute5tupleIJNS5_1CILi128EEENS7_ILi48EEENS7_ILi256EEEEEELi256ENS_6half_tEfNS_4arch4Sm80ELb1ELb0ELb0ELb1ELb1ELb1ELb1ELb0EEENS1_21CollectiveEpilogueFwdINS6_IJS8_SA_S9_EEENS6_IJNS7_ILi1EEESI_SI_EEESC_SE_Li256ELb1ELb1ELb0ELb0EEENS1_19SingleTileSchedulerILb1ELb0ELb1ELi128EEEEEEEEEvNT_6ParamsE,@"STO_CUDA_ENTRY STV_DEFAULT"
_ZN7cutlass13device_kernelIN5flash19enable_sm80_to_sm89INS1_16FlashAttnFwdSm80INS1_25CollectiveMainloopFwdSm80ILi8ELi1ELb0EN4cute5tupleIJNS5_1CILi128EEENS7_ILi48EEENS7_ILi256EEEEEELi256ENS_6half_tEfNS_4arch4Sm80ELb1ELb0ELb0ELb1ELb1ELb1ELb1ELb0EEENS1_21CollectiveEpilogueFwdINS6_IJS8_SA_S9_EEENS6_IJNS7_ILi1EEESI_SI_EEESC_SE_Li256ELb1ELb1ELb0ELb0EEENS1_19SingleTileSchedulerILb1ELb0ELb1ELi128EEEEEEEEEvNT_6ParamsE:
[----:B------:R-:W-:Y:S01]  /*0000*/  LDC R1, c[0x0][0x28] ;  /* 0x00000a00ff017b82 */ /* 0x000fe20000000800 */
[----:B------:R-:W-:Y:S05]  /*0010*/  EXIT ;  /* 0x000000000000794d */ /* 0x000fea0003800000 */
.L_x_17:
        /* <DEDUP_REMOVED lines=14> */
.L_x_35:


//--------------------- .nv.shared.reserved.0     --------------------------
	.section	.nv.shared.reserved.0,"aw",@nobits
	.weak		__nv_reservedSMEM_offset_0_alias
	.size		__nv_reservedSMEM_offset_0_alias, 0, 0
	.other		__nv_reservedSMEM_offset_0_alias,@"STO_CUDA_RESERVED_SHARED STV_DEFAULT"
__nv_reservedSMEM_offset_0_alias:
	.zero		0


//--------------------- .nv.global                --------------------------
	.section	.nv.global,"aw",@nobits
.nv.global:
	.type		_ZN72_INTERNAL_412d4e01_36_flash_fwd_hdim256_fp16_paged_sm80_cu_49158569_31884cute1_E,@object
	.size		_ZN72_INTERNAL_412d4e01_36_flash_fwd_hdim256_fp16_paged_sm80_cu_49158569_31884cute1_E,(_ZN72_INTERNAL_412d4e01_36_flash_fwd_hdim256_fp16_paged_sm80_cu_49158569_31884cuda3std3__45__cpo6cbeginE - _ZN72_INTERNAL_412d4e01_36_flash_fwd_hdim256_fp16_paged_sm80_cu_49158569_31884cute1_E)
_ZN72_INTERNAL_412d4e01_36_flash_fwd_hdim256_fp16_paged_sm80_cu_49158569_31884cute1_E:
	.zero		1
	.type		_ZN72_INTERNAL_412d4e01_36_flash_fwd_hdim256_fp16_paged_sm80_cu_49158569_31884cuda3std3__45__cpo6cbeginE,@object
	.size		_ZN72_INTERNAL_412d4e01_36_flash_fwd_hdim256_fp16_paged_sm80_cu_49158569_31884cuda3std3__45__cpo6cbeginE,(_ZN72_INTERNAL_412d4e01_36_flash_fwd_hdim256_fp16_paged_sm80_cu_49158569_31884cuda3std3__48in_placeE - _ZN72_INTERNAL_412d4e01_36_flash_fwd_hdim256_fp16_paged_sm80_cu_49158569_31884cuda3std3__45__cpo6cbeginE)
_ZN72_INTERNAL_412d4e01_36_flash_fwd_hdim256_fp16_paged_sm80_cu_49158569_31884cuda3std3__45__cpo6cbeginE:
	.zero		1
	.type		_ZN72_INTERNAL_412d4e01_36_flash_fwd_hdim256_fp16_paged_sm80_cu_49158569_31884cuda3std3__48in_placeE,@object
	.size		_ZN72_INTERNAL_412d4e01_36_flash_fwd_hdim256_fp16_paged_sm80_cu_49158569_31884cuda3std3__48in_placeE,(_ZN72_INTERNAL_412d4e01_36_flash_fwd_hdim256_fp16_paged_sm80_cu_49158569_31884cuda3std6ranges3__45__cpo9iter_moveE - _ZN72_INTERNAL_412d4e01_36_flash_fwd_hdim256_fp16_paged_sm80_cu_49158569_31884cuda3std3__48in_placeE)
_ZN72_INTERNAL_412d4e01_36_flash_fwd_hdim256_fp16_paged_sm80_cu_49158569_31884cuda3std3__48in_placeE:
	.zero		1
	.type		_ZN72_INTERNAL_412d4e01_36_flash_fwd_hdim256_fp16_paged_sm80_cu_49158569_31884cuda3std6ranges3__45__cpo9iter_moveE,@object
	.size		_ZN72_INTERNAL_412d4e01_36_flash_fwd_hdim256_fp16_paged_sm80_cu_49158569_31884cuda3std6ranges3__45__cpo9iter_moveE,(_ZN72_INTERNAL_412d4e01_36_flash_fwd_hdim256_fp16_paged_sm80_cu_49158569_31884cuda3std3__45__cpo5beginE - _ZN72_INTERNAL_412d4e01_36_flash_fwd_hdim256_fp16_paged_sm80_cu_49158569_31884cuda3std6ranges3__45__cpo9iter_moveE)
_ZN72_INTERNAL_412d4e01_36_flash_fwd_hdim256_fp16_paged_sm80_cu_49158569_31884cuda3std6ranges3__45__cpo9iter_moveE:
	.zero		1
	.type		_ZN72_INTERNAL_412d4e01_36_flash_fwd_hdim256_fp16_paged_sm80_cu_49158569_31884cuda3std3__45__cpo5beginE,@object
	.size		_ZN72_INTERNAL_412d4e01_36_flash_fwd_hdim256_fp16_paged_sm80_cu_49158569_31884cuda3std3__45__cpo5beginE,(_ZN72_INTERNAL_412d4e01_36_flash_fwd_hdim256_fp16_paged_sm80_cu_49158569_31884cuda3std3__474_GLOBAL__N__412d4e01_36_flash_fwd_hdim256_fp16_paged_sm80_cu_49158569_31886ignoreE - _ZN72_INTERNAL_412d4e01_36_flash_fwd_hdim256_fp16_paged_sm80_cu_49158569_31884cuda3std3__45__cpo5beginE)
_ZN72_INTERNAL_412d4e01_36_flash_fwd_hdim256_fp16_paged_sm80_cu_49158569_31884cuda3std3__45__cpo5beginE:
	.zero		1
	.type		_ZN72_INTERNAL_412d4e01_36_flash_fwd_hdim256_fp16_paged_sm80_cu_49158569_31884cuda3std3__474_GLOBAL__N__412d4e01_36_flash_fwd_hdim256_fp16_paged_sm80_cu_49158569_31886ignoreE,@object
	.size		_ZN72_INTERNAL_412d4e01_36_flash_fwd_hdim256_fp16_paged_sm80_cu_49158569_31884cuda3std3__474_GLOBAL__N__412d4e01_36_flash_fwd_hdim256_fp16_paged_sm80_cu_49158569_31886ignoreE,(_ZN72_INTERNAL_412d4e01_36_flash_fwd_hdim256_fp16_paged_sm80_cu_49158569_31884cute7productE - _ZN72_INTERNAL_412d4e01_36_flash_fwd_hdim256_fp16_paged_sm80_cu_49158569_31884cuda3std3__474_GLOBAL__N__412d4e01_36_flash_fwd_hdim256_fp16_paged_sm80_cu_49158569_31886ignoreE)
_ZN72_INTERNAL_412d4e01_36_flash_fwd_hdim256_fp16_paged_sm80_cu_49158569_31884cuda3std3__474_GLOBAL__N__412d4e01_36_flash_fwd_hdim256_fp16_paged_sm80_cu_49158569_31886ignoreE:
	.zero		1
	.type		_ZN72_INTERNAL_412d4e01_36_flash_fwd_hdim256_fp16_paged_sm80_cu_49158569_31884cute7productE,@object
	.size		_ZN72_INTERNAL_412d4e01_36_flash_fwd_hdim256_fp16_paged_sm80_cu_49158569_31884cute7productE,(_ZN72_INTERNAL_412d4e01_36_flash_fwd_hdim256_fp16_paged_sm80_cu_49158569_31884cuda3std3__45__cpo3endE - _ZN72_INTERNAL_412d4e01_36_flash_fwd_hdim256_fp16_paged_sm80_cu_49158569_31884cute7productE)
_ZN72_INTERNAL_412d4e01_36_flash_fwd_hdim256_fp16_paged_sm80_cu_49158569_31884cute7productE:
	.zero		1
	.type		_ZN72_INTERNAL_412d4e01_36_flash_fwd_hdim256_fp16_paged_sm80_cu_49158569_31884cuda3std3__45__cpo3endE,@object
	.size		_ZN72_INTERNAL_412d4e01_36_flash_fwd_hdim256_fp16_paged_sm80_cu_49158569_31884cuda3std3__45__cpo3endE,(_ZN72_INTERNAL_412d4e01_36_flash_fwd_hdim256_fp16_paged_sm80_cu_49158569_31884cuda3std3__419piecewise_constructE - _ZN72_INTERNAL_412d4e01_36_flash_fwd_hdim256_fp16_paged_sm80_cu_49158569_31884cuda3std3__45__cpo3endE)
_ZN72_INTERNAL_412d4e01_36_flash_fwd_hdim256_fp16_paged_sm80_cu_49158569_31884cuda3std3__45__cpo3endE:
	.zero		1
	.type		_ZN72_INTERNAL_412d4e01_36_flash_fwd_hdim256_fp16_paged_sm80_cu_49158569_31884cuda3std3__419piecewise_constructE,@object
	.size		_ZN72_INTERNAL_412d4e01_36_flash_fwd_hdim256_fp16_paged_sm80_cu_49158569_31884cuda3std3__419piecewise_constructE,(_ZN72_INTERNAL_412d4e01_36_flash_fwd_hdim256_fp16_paged_sm80_cu_49158569_31884cuda3std3__45__cpo4cendE - _ZN72_INTERNAL_412d4e01_36_flash_fwd_hdim256_fp16_paged_sm80_cu_49158569_31884cuda3std3__419piecewise_constructE)
_ZN72_INTERNAL_412d4e01_36_flash_fwd_hdim256_fp16_paged_sm80_cu_49158569_31884cuda3std3__419piecewise_constructE:
	.zero		1
	.type		_ZN72_INTERNAL_412d4e01_36_flash_fwd_hdim256_fp16_paged_sm80_cu_49158569_31884cuda3std3__45__cpo4cendE,@object
	.size		_ZN72_INTERNAL_412d4e01_36_flash_fwd_hdim256_fp16_paged_sm80_cu_49158569_31884cuda3std3__45__cpo4cendE,(_ZN72_INTERNAL_412d4e01_36_flash_fwd_hdim256_fp16_paged_sm80_cu_49158569_31884cuda3std6ranges3__45__cpo4swapE - _ZN72_INTERNAL_412d4e01_36_flash_fwd_hdim256_fp16_paged_sm80_cu_49158569_31884cuda3std3__45__cpo4cendE)
_ZN72_INTERNAL_412d4e01_36_flash_fwd_hdim256_fp16_paged_sm80_cu_49158569_31884cuda3std3__45__cpo4cendE:
	.zero		1
	.type		_ZN72_INTERNAL_412d4e01_36_flash_fwd_hdim256_fp16_paged_sm80_cu_49158569_31884cuda3std6ranges3__45__cpo4swapE,@object
	.size		_ZN72_INTERNAL_412d4e01_36_flash_fwd_hdim256_fp16_paged_sm80_cu_49158569_31884cuda3std6ranges3__45__cpo4swapE,(.L_7 - _ZN72_INTERNAL_412d4e01_36_flash_fwd_hdim256_fp16_paged_sm80_cu_49158569_31884cuda3std6ranges3__45__cpo4swapE)
_ZN72_INTERNAL_412d4e01_36_flash_fwd_hdim256_fp16_paged_sm80_cu_49158569_31884cuda3std6ranges3__45__cpo4swapE:
	.zero		1
.L_7:


//--------------------- .nv.constant0._ZN7cutlass13device_kernelIN5flash19enable_sm80_to_sm89INS1_16FlashAttnFwdSm80INS1_25CollectiveMainloopFwdSm80ILi8ELi1ELb1EN4cute5tupleIJNS5_1CILi128EEENS7_ILi64EEENS7_ILi256EEEEEELi256ENS_6half_tEfNS_4arch4Sm80ELb0ELb0ELb0ELb0ELb1ELb0ELb1ELb0EEENS1_21CollectiveEpilogueFwdINS6_IJS8_SA_S9_EEENS6_IJNS7_ILi1EEESI_SI_EEESC_SE_Li256ELb0ELb1ELb0ELb0EEENS1_19SingleTileSchedulerILb0ELb0ELb1ELi128EEEEEEEEEvNT_6ParamsE --------------------------
	.section	.nv.constant0._ZN7cutlass13device_kernelIN5flash19enable_sm80_to_sm89INS1_16FlashAttnFwdSm80INS1_25CollectiveMainloopFwdSm80ILi8ELi1ELb1EN4cute5tupleIJNS5_1CILi128EEENS7_ILi64EEENS7_ILi256EEEEEELi256ENS_6half_tEfNS_4arch4Sm80ELb0ELb0ELb0ELb0ELb1ELb0ELb1ELb0EEENS1_21CollectiveEpilogueFwdINS6_IJS8_SA_S9_EEENS6_IJNS7_ILi1EEESI_SI_EEESC_SE_Li256ELb0ELb1ELb0ELb0EEENS1_19SingleTileSchedulerILb0ELb0ELb1ELi128EEEEEEEEEvNT_6ParamsE,"a",@progbits
	.sectionflags	@""
	.align	4
.nv.constant0._ZN7cutlass13device_kernelIN5flash19enable_sm80_to_sm89INS1_16FlashAttnFwdSm80INS1_25CollectiveMainloopFwdSm80ILi8ELi1ELb1EN4cute5tupleIJNS5_1CILi128EEENS7_ILi64EEENS7_ILi256EEEEEELi256ENS_6half_tEfNS_4arch4Sm80ELb0ELb0ELb0ELb0ELb1ELb0ELb1ELb0EEENS1_21CollectiveEpilogueFwdINS6_IJS8_SA_S9_EEENS6_IJNS7_ILi1EEESI_SI_EEESC_SE_Li256ELb0ELb1ELb0ELb0EEENS1_19SingleTileSchedulerILb0ELb0ELb1ELi128EEEEEEEEEvNT_6ParamsE:
	.zero		1576


//--------------------- .nv.constant0._ZN7cutlass13device_kernelIN5flash19enable_sm80_to_sm89INS1_16FlashAttnFwdSm80INS1_25CollectiveMainloopFwdSm80ILi8ELi1ELb1EN4cute5tupleIJNS5_1CILi128EEENS7_ILi64EEENS7_ILi256EEEEEELi256ENS_6half_tEfNS_4arch4Sm80ELb0ELb0ELb0ELb1ELb1ELb0ELb1ELb0EEENS1_21CollectiveEpilogueFwdINS6_IJS8_SA_S9_EEENS6_IJNS7_ILi1EEESI_SI_EEESC_SE_Li256ELb1ELb1ELb0ELb0EEENS1_19SingleTileSchedulerILb1ELb0ELb1ELi128EEEEEEEEEvNT_6ParamsE --------------------------
	.section	.nv.constant0._ZN7cutlass13device_kernelIN5flash19enable_sm80_to_sm89INS1_16FlashAttnFwdSm80INS1_25CollectiveMainloopFwdSm80ILi8ELi1ELb1EN4cute5tupleIJNS5_1CILi128EEENS7_ILi64EEENS7_ILi256EEEEEELi256ENS_6half_tEfNS_4arch4Sm80ELb0ELb0ELb0ELb1ELb1ELb0ELb1ELb0EEENS1_21CollectiveEpilogueFwdINS6_IJS8_SA_S9_EEENS6_IJNS7_ILi1EEESI_SI_EEESC_SE_Li256ELb1ELb1ELb0ELb0EEENS1_19SingleTileSchedulerILb1ELb0ELb1ELi128EEEEEEEEEvNT_6ParamsE,"a",@progbits
	.sectionflags	@""
	.align	4
.nv.constant0._ZN7cutlass13device_kernelIN5flash19enable_sm80_to_sm89INS1_16FlashAttnFwdSm80INS1_25CollectiveMainloopFwdSm80ILi8ELi1ELb1EN4cute5tupleIJNS5_1CILi128EEENS7_ILi64EEENS7_ILi256EEEEEELi256ENS_6half_tEfNS_4arch4Sm80ELb0ELb0ELb0ELb1ELb1ELb0ELb1ELb0EEENS1_21CollectiveEpilogueFwdINS6_IJS8_SA_S9_EEENS6_IJNS7_ILi1EEESI_SI_EEESC_SE_Li256ELb1ELb1ELb0ELb0EEENS1_19SingleTileSchedulerILb1ELb0ELb1ELi128EEEEEEEEEvNT_6ParamsE:
	.zero		1576


//--------------------- .nv.constant0._ZN7cutlass13device_kernelIN5flash19enable_sm80_to_sm89INS1_16FlashAttnFwdSm80INS1_25CollectiveMainloopFwdSm80ILi8ELi1ELb0EN4cute5tupleIJNS5_1CILi128EEENS7_ILi32EEENS7_ILi256EEEEEELi256ENS_6half_tEfNS_4arch4Sm80ELb0ELb0ELb0ELb1ELb1ELb1ELb1ELb0EEENS1_21CollectiveEpilogueFwdINS6_IJS8_SA_S9_EEENS6_IJNS7_ILi1EEESI_SI_EEESC_SE_Li256ELb1ELb1ELb0ELb0EEENS1_19SingleTileSchedulerILb1ELb0ELb1ELi128EEEEEEEEEvNT_6ParamsE --------------------------
	.section	.nv.constant0._ZN7cutlass13device_kernelIN5flash19enable_sm80_to_sm89INS1_16FlashAttnFwdSm80INS1_25CollectiveMainloopFwdSm80ILi8ELi1ELb0EN4cute5tupleIJNS5_1CILi128EEENS7_ILi32EEENS7_ILi256EEEEEELi256ENS_6half_tEfNS_4arch4Sm80ELb0ELb0ELb0ELb1ELb1ELb1ELb1ELb0EEENS1_21CollectiveEpilogueFwdINS6_IJS8_SA_S9_EEENS6_IJNS7_ILi1EEESI_SI_EEESC_SE_Li256ELb1ELb1ELb0ELb0EEENS1_19SingleTileSchedulerILb1ELb0ELb1ELi128EEEEEEEEEvNT_6ParamsE,"a",@progbits
	.sectionflags	@""
	.align	4
.nv.constant0._ZN7cutlass13device_kernelIN5flash19enable_sm80_to_sm89INS1_16FlashAttnFwdSm80INS1_25CollectiveMainloopFwdSm80ILi8ELi1ELb0EN4cute5tupleIJNS5_1CILi128EEENS7_ILi32EEENS7_ILi256EEEEEELi256ENS_6half_tEfNS_4arch4Sm80ELb0ELb0ELb0ELb1ELb1ELb1ELb1ELb0EEENS1_21CollectiveEpilogueFwdINS6_IJS8_SA_S9_EEENS6_IJNS7_ILi1EEESI_SI_EEESC_SE_Li256ELb1ELb1ELb0ELb0EEENS1_19SingleTileSchedulerILb1ELb0ELb1ELi128EEEEEEEEEvNT_6ParamsE:
	.zero		1576


//--------------------- .nv.constant0._ZN7cutlass13device_kernelIN5flash19enable_sm80_to_sm89INS1_16FlashAttnFwdSm80INS1_25CollectiveMainloopFwdSm80ILi8ELi1ELb1EN4cute5tupleIJNS5_1CILi128EEENS7_ILi48EEENS7_ILi256EEEEEELi256ENS_6half_tEfNS_4arch4Sm80ELb0ELb1ELb0ELb0ELb1ELb0ELb1ELb0EEENS1_21CollectiveEpilogueFwdINS6_IJS8_SA_S9_EEENS6_IJNS7_ILi1EEESI_SI_EEESC_SE_Li256ELb0ELb1ELb0ELb0EEENS1_19SingleTileSchedulerILb0ELb0ELb1ELi128EEEEEEEEEvNT_6ParamsE --------------------------
	.section	.nv.constant0._ZN7cutlass13device_kernelIN5flash19enable_sm80_to_sm89INS1_16FlashAttnFwdSm80INS1_25CollectiveMainloopFwdSm80ILi8ELi1ELb1EN4cute5tupleIJNS5_1CILi128EEENS7_ILi48EEENS7_ILi256EEEEEELi256ENS_6half_tEfNS_4arch4Sm80ELb0ELb1ELb0ELb0ELb1ELb0ELb1ELb0EEENS1_21CollectiveEpilogueFwdINS6_IJS8_SA_S9_EEENS6_IJNS7_ILi1EEESI_SI_EEESC_SE_Li256ELb0ELb1ELb0ELb0EEENS1_19SingleTileSchedulerILb0ELb0ELb1ELi128EEEEEEEEEvNT_6ParamsE,"a",@progbits
	.sectionflags	@""
	.align	4
.nv.constant0._ZN7cutlass13device_kernelIN5flash19enable_sm80_to_sm89INS1_16FlashAttnFwdSm80INS1_25CollectiveMainloopFwdSm80ILi8ELi1ELb1EN4cute5tupleIJNS5_1CILi128EEENS7_ILi48EEENS7_ILi256EEEEEELi256ENS_6half_tEfNS_4arch4Sm80ELb0ELb1ELb0ELb0ELb1ELb0ELb1ELb0EEENS1_21CollectiveEpilogueFwdINS6_IJS8_SA_S9_EEENS6_IJNS7_ILi1EEESI_SI_EEESC_SE_Li256ELb0ELb1ELb0ELb0EEENS1_19SingleTileSchedulerILb0ELb0ELb1ELi128EEEEEEEEEvNT_6ParamsE:
	.zero		1576


//--------------------- .nv.constant0._ZN7cutlass13device_kernelIN5flash19enable_sm80_to_sm89INS1_16FlashAttnFwdSm80INS1_25CollectiveMainloopFwdSm80ILi8ELi1ELb1EN4cute5tupleIJNS5_1CILi128EEENS7_ILi48EEENS7_ILi256EEEEEELi256ENS_6half_tEfNS_4arch4Sm80ELb0ELb1ELb0ELb1ELb1ELb0ELb1ELb0EEENS1_21CollectiveEpilogueFwdINS6_IJS8_SA_S9_EEENS6_IJNS7_ILi1EEESI_SI_EEESC_SE_Li256ELb1ELb1ELb0ELb0EEENS1_19SingleTileSchedulerILb1ELb0ELb1ELi128EEEEEEEEEvNT_6ParamsE --------------------------
	.section	.nv.constant0._ZN7cutlass13device_kernelIN5flash19enable_sm80_to_sm89INS1_16FlashAttnFwdSm80INS1_25CollectiveMainloopFwdSm80ILi8ELi1ELb1EN4cute5tupleIJNS5_1CILi128EEENS7_ILi48EEENS7_ILi256EEEEEELi256ENS_6half_tEfNS_4arch4Sm80ELb0ELb1ELb0ELb1ELb1ELb0ELb1ELb0EEENS1_21CollectiveEpilogueFwdINS6_IJS8_SA_S9_EEENS6_IJNS7_ILi1EEESI_SI_EEESC_SE_Li256ELb1ELb1ELb0ELb0EEENS1_19SingleTileSchedulerILb1ELb0ELb1ELi128EEEEEEEEEvNT_6ParamsE,"a",@progbits
	.sectionflags	@""
	.align	4
.nv.constant0._ZN7cutlass13device_kernelIN5flash19enable_sm80_to_sm89INS1_16FlashAttnFwdSm80INS1_25CollectiveMainloopFwdSm80ILi8ELi1ELb1EN4cute5tupleIJNS5_1CILi128EEENS7_ILi48EEENS7_ILi256EEEEEELi256ENS_6half_tEfNS_4arch4Sm80ELb0ELb1ELb0ELb1ELb1ELb0ELb1ELb0EEENS1_21CollectiveEpilogueFwdINS6_IJS8_SA_S9_EEENS6_IJNS7_ILi1EEESI_SI_EEESC_SE_Li256ELb1ELb1ELb0ELb0EEENS1_19SingleTileSchedulerILb1ELb0ELb1ELi128EEEEEEEEEvNT_6ParamsE:
	.zero		1576


//--------------------- .nv.constant0._ZN7cutlass13device_kernelIN5flash19enable_sm80_to_sm89INS1_16FlashAttnFwdSm80INS1_25CollectiveMainloopFwdSm80ILi8ELi1ELb0EN4cute5tupleIJNS5_1CILi128EEENS7_ILi32EEENS7_ILi256EEEEEELi256ENS_6half_tEfNS_4arch4Sm80ELb0ELb1ELb0ELb1ELb1ELb1ELb1ELb0EEENS1_21CollectiveEpilogueFwdINS6_IJS8_SA_S9_EEENS6_IJNS7_ILi1EEESI_SI_EEESC_SE_Li256ELb1ELb1ELb0ELb0EEENS1_19SingleTileSchedulerILb1ELb0ELb1ELi128EEEEEEEEEvNT_6ParamsE --------------------------
	.section	.nv.constant0._ZN7cutlass13device_kernelIN5flash19enable_sm80_to_sm89INS1_16FlashAttnFwdSm80INS1_25CollectiveMainloopFwdSm80ILi8ELi1ELb0EN4cute5tupleIJNS5_1CILi128EEENS7_ILi32EEENS7_ILi256EEEEEELi256ENS_6half_tEfNS_4arch4Sm80ELb0ELb1ELb0ELb1ELb1ELb1ELb1ELb0EEENS1_21CollectiveEpilogueFwdINS6_IJS8_SA_S9_EEENS6_IJNS7_ILi1EEESI_SI_EEESC_SE_Li256ELb1ELb1ELb0ELb0EEENS1_19SingleTileSchedulerILb1ELb0ELb1ELi128EEEEEEEEEvNT_6ParamsE,"a",@progbits
	.sectionflags	@""
	.align	4
.nv.constant0._ZN7cutlass13device_kernelIN5flash19enable_sm80_to_sm89INS1_16FlashAttnFwdSm80INS1_25CollectiveMainloopFwdSm80ILi8ELi1ELb0EN4cute5tupleIJNS5_1CILi128EEENS7_ILi32EEENS7_ILi256EEEEEELi256ENS_6half_tEfNS_4arch4Sm80ELb0ELb1ELb0ELb1ELb1ELb1ELb1ELb0EEENS1_21CollectiveEpilogueFwdINS6_IJS8_SA_S9_EEENS6_IJNS7_ILi1EEESI_SI_EEESC_SE_Li256ELb1ELb1ELb0ELb0EEENS1_19SingleTileSchedulerILb1ELb0ELb1ELi128EEEEEEEEEvNT_6ParamsE:
	.zero		1576


//--------------------- .nv.constant0._ZN7cutlass13device_kernelIN5flash19enable_sm80_to_sm89INS1_16FlashAttnFwdSm80INS1_25CollectiveMainloopFwdSm80ILi8ELi1ELb1EN4cute5tupleIJNS5_1CILi128EEENS7_ILi64EEENS7_ILi256EEEEEELi256ENS_6half_tEfNS_4arch4Sm80ELb1ELb0ELb0ELb0ELb1ELb0ELb1ELb0EEENS1_21CollectiveEpilogueFwdINS6_IJS8_SA_S9_EEENS6_IJNS7_ILi1EEESI_SI_EEESC_SE_Li256ELb0ELb1ELb0ELb0EEENS1_30DynamicPersistentTileSchedulerILi256ELi256ELb0ELb1ELb0EEEEEEEEEvNT_6ParamsE --------------------------
	.section	.nv.constant0._ZN7cutlass13device_kernelIN5flash19enable_sm80_to_sm89INS1_16FlashAttnFwdSm80INS1_25CollectiveMainloopFwdSm80ILi8ELi1ELb1EN4cute5tupleIJNS5_1CILi128EEENS7_ILi64EEENS7_ILi256EEEEEELi256ENS_6half_tEfNS_4arch4Sm80ELb1ELb0ELb0ELb0ELb1ELb0ELb1ELb0EEENS1_21CollectiveEpilogueFwdINS6_IJS8_SA_S9_EEENS6_IJNS7_ILi1EEESI_SI_EEESC_SE_Li256ELb0ELb1ELb0ELb0EEENS1_30DynamicPersistentTileSchedulerILi256ELi256ELb0ELb1ELb0EEEEEEEEEvNT_6ParamsE,"a",@progbits
	.sectionflags	@""
	.align	4
.nv.constant0._ZN7cutlass13device_kernelIN5flash19enable_sm80_to_sm89INS1_16FlashAttnFwdSm80INS1_25CollectiveMainloopFwdSm80ILi8ELi1ELb1EN4cute5tupleIJNS5_1CILi128EEENS7_ILi64EEENS7_ILi256EEEEEELi256ENS_6half_tEfNS_4arch4Sm80ELb1ELb0ELb0ELb0ELb1ELb0ELb1ELb0EEENS1_21CollectiveEpilogueFwdINS6_IJS8_SA_S9_EEENS6_IJNS7_ILi1EEESI_SI_EEESC_SE_Li256ELb0ELb1ELb0ELb0EEENS1_30DynamicPersistentTileSchedulerILi256ELi256ELb0ELb1ELb0EEEEEEEEEvNT_6ParamsE:
	.zero		1592


//--------------------- .nv.constant0._ZN7cutlass13device_kernelIN5flash19enable_sm80_to_sm89INS1_16FlashAttnFwdSm80INS1_25CollectiveMainloopFwdSm80ILi8ELi1ELb1EN4cute5tupleIJNS5_1CILi128EEENS7_ILi64EEENS7_ILi256EEEEEELi256ENS_6half_tEfNS_4arch4Sm80ELb1ELb0ELb0ELb1ELb1ELb0ELb1ELb0EEENS1_21CollectiveEpilogueFwdINS6_IJS8_SA_S9_EEENS6_IJNS7_ILi1EEESI_SI_EEESC_SE_Li256ELb1ELb1ELb0ELb0EEENS1_19SingleTileSchedulerILb1ELb0ELb1ELi128EEEEEEEEEvNT_6ParamsE --------------------------
	.section	.nv.constant0._ZN7cutlass13device_kernelIN5flash19enable_sm80_to_sm89INS1_16FlashAttnFwdSm80INS1_25CollectiveMainloopFwdSm80ILi8ELi1ELb1EN4cute5tupleIJNS5_1CILi128EEENS7_ILi64EEENS7_ILi256EEEEEELi256ENS_6half_tEfNS_4arch4Sm80ELb1ELb0ELb0ELb1ELb1ELb0ELb1ELb0EEENS1_21CollectiveEpilogueFwdINS6_IJS8_SA_S9_EEENS6_IJNS7_ILi1EEESI_SI_EEESC_SE_Li256ELb1ELb1ELb0ELb0EEENS1_19SingleTileSchedulerILb1ELb0ELb1ELi128EEEEEEEEEvNT_6ParamsE,"a",@progbits
	.sectionflags	@""
	.align	4
.nv.constant0._ZN7cutlass13device_kernelIN5flash19enable_sm80_to_sm89INS1_16FlashAttnFwdSm80INS1_25CollectiveMainloopFwdSm80ILi8ELi1ELb1EN4cute5tupleIJNS5_1CILi128EEENS7_ILi64EEENS7_ILi256EEEEEELi256ENS_6half_tEfNS_4arch4Sm80ELb1ELb0ELb0ELb1ELb1ELb0ELb1ELb0EEENS1_21CollectiveEpilogueFwdINS6_IJS8_SA_S9_EEENS6_IJNS7_ILi1EEESI_SI_EEESC_SE_Li256ELb1ELb1ELb0ELb0EEENS1_19SingleTileSchedulerILb1ELb0ELb1ELi128EEEEEEEEEvNT_6ParamsE:
	.zero		1576


//--------------------- .nv.constant0._ZN7cutlass13device_kernelIN5flash19enable_sm80_to_sm89INS1_16FlashAttnFwdSm80INS1_25CollectiveMainloopFwdSm80ILi8ELi1ELb0EN4cute5tupleIJNS5_1CILi128EEENS7_ILi32EEENS7_ILi256EEEEEELi256ENS_6half_tEfNS_4arch4Sm80ELb1ELb0ELb0ELb1ELb1ELb1ELb1ELb0EEENS1_21CollectiveEpilogueFwdINS6_IJS8_SA_S9_EEENS6_IJNS7_ILi1EEESI_SI_EEESC_SE_Li256ELb1ELb1ELb0ELb0EEENS1_19SingleTileSchedulerILb1ELb0ELb1ELi128EEEEEEEEEvNT_6ParamsE --------------------------
	.section	.nv.constant0._ZN7cutlass13device_kernelIN5flash19enable_sm80_to_sm89INS1_16FlashAttnFwdSm80INS1_25CollectiveMainloopFwdSm80ILi8ELi1ELb0EN4cute5tupleIJNS5_1CILi128EEENS7_ILi32EEENS7_ILi256EEEEEELi256ENS_6half_tEfNS_4arch4Sm80ELb1ELb0ELb0ELb1ELb1ELb1ELb1ELb0EEENS1_21CollectiveEpilogueFwdINS6_IJS8_SA_S9_EEENS6_IJNS7_ILi1EEESI_SI_EEESC_SE_Li256ELb1ELb1ELb0ELb0EEENS1_19SingleTileSchedulerILb1ELb0ELb1ELi128EEEEEEEEEvNT_6ParamsE,"a",@progbits
	.sectionflags	@""
	.align	4
.nv.constant0._ZN7cutlass13device_kernelIN5flash19enable_sm80_to_sm89INS1_16FlashAttnFwdSm80INS1_25CollectiveMainloopFwdSm80ILi8ELi1ELb0EN4cute5tupleIJNS5_1CILi128EEENS7_ILi32EEENS7_ILi256EEEEEELi256ENS_6half_tEfNS_4arch4Sm80ELb1ELb0ELb0ELb1ELb1ELb1ELb1ELb0EEENS1_21CollectiveEpilogueFwdINS6_IJS8_SA_S9_EEENS6_IJNS7_ILi1EEESI_SI_EEESC_SE_Li256ELb1ELb1ELb0ELb0EEENS1_19SingleTileSchedulerILb1ELb0ELb1ELi128EEEEEEEEEvNT_6ParamsE:
	.zero		1576


//--------------------- .nv.constant0._ZN7cutlass13device_kernelIN5flash19enable_sm80_to_sm89INS1_16FlashAttnFwdSm80INS1_25CollectiveMainloopFwdSm80ILi8ELi1ELb0EN4cute5tupleIJNS5_1CILi128EEENS7_ILi96EEENS7_ILi256EEEEEELi256ENS_6half_tEfNS_4arch4Sm80ELb0ELb0ELb0ELb0ELb1ELb0ELb1ELb0EEENS1_21CollectiveEpilogueFwdINS6_IJS8_SA_S9_EEENS6_IJNS7_ILi1EEESI_SI_EEESC_SE_Li256ELb0ELb1ELb0ELb0EEENS1_19SingleTileSchedulerILb0ELb0ELb1ELi128EEEEEEEEEvNT_6ParamsE --------------------------
	.section	.nv.constant0._ZN7cutlass13device_kernelIN5flash19enable_sm80_to_sm89INS1_16FlashAttnFwdSm80INS1_25CollectiveMainloopFwdSm80ILi8ELi1ELb0EN4cute5tupleIJNS5_1CILi128EEENS7_ILi96EEENS7_ILi256EEEEEELi256ENS_6half_tEfNS_4arch4Sm80ELb0ELb0ELb0ELb0ELb1ELb0ELb1ELb0EEENS1_21CollectiveEpilogueFwdINS6_IJS8_SA_S9_EEENS6_IJNS7_ILi1EEESI_SI_EEESC_SE_Li256ELb0ELb1ELb0ELb0EEENS1_19SingleTileSchedulerILb0ELb0ELb1ELi128EEEEEEEEEvNT_6ParamsE,"a",@progbits
	.sectionflags	@""
	.align	4
.nv.constant0._ZN7cutlass13device_kernelIN5flash19enable_sm80_to_sm89INS1_16FlashAttnFwdSm80INS1_25CollectiveMainloopFwdSm80ILi8ELi1ELb0EN4cute5tupleIJNS5_1CILi128EEENS7_ILi96EEENS7_ILi256EEEEEELi256ENS_6half_tEfNS_4arch4Sm80ELb0ELb0ELb0ELb0ELb1ELb0ELb1ELb0EEENS1_21CollectiveEpilogueFwdINS6_IJS8_SA_S9_EEENS6_IJNS7_ILi1EEESI_SI_EEESC_SE_Li256ELb0ELb1ELb0ELb0EEENS1_19SingleTileSchedulerILb0ELb0ELb1ELi128EEEEEEEEEvNT_6ParamsE:
	.zero		1576


//--------------------- .nv.constant0._ZN7cutlass13device_kernelIN5flash19enable_sm80_to_sm89INS1_16FlashAttnFwdSm80INS1_25CollectiveMainloopFwdSm80ILi8ELi1ELb0EN4cute5tupleIJNS5_1CILi128EEENS7_ILi96EEENS7_ILi256EEEEEELi256ENS_6half_tEfNS_4arch4Sm80ELb0ELb0ELb0ELb1ELb1ELb0ELb1ELb0EEENS1_21CollectiveEpilogueFwdINS6_IJS8_SA_S9_EEENS6_IJNS7_ILi1EEESI_SI_EEESC_SE_Li256ELb1ELb1ELb0ELb0EEENS1_19SingleTileSchedulerILb1ELb0ELb1ELi128EEEEEEEEEvNT_6ParamsE --------------------------
	.section	.nv.constant0._ZN7cutlass13device_kernelIN5flash19enable_sm80_to_sm89INS1_16FlashAttnFwdSm80INS1_25CollectiveMainloopFwdSm80ILi8ELi1ELb0EN4cute5tupleIJNS5_1CILi128EEENS7_ILi96EEENS7_ILi256EEEEEELi256ENS_6half_tEfNS_4arch4Sm80ELb0ELb0ELb0ELb1ELb1ELb0ELb1ELb0EEENS1_21CollectiveEpilogueFwdINS6_IJS8_SA_S9_EEENS6_IJNS7_ILi1EEESI_SI_EEESC_SE_Li256ELb1ELb1ELb0ELb0EEENS1_19SingleTileSchedulerILb1ELb0ELb1ELi128EEEEEEEEEvNT_6ParamsE,"a",@progbits
	.sectionflags	@""
	.align	4
.nv.constant0._ZN7cutlass13device_kernelIN5flash19enable_sm80_to_sm89INS1_16FlashAttnFwdSm80INS1_25CollectiveMainloopFwdSm80ILi8ELi1ELb0EN4cute5tupleIJNS5_1CILi128EEENS7_ILi96EEENS7_ILi256EEEEEELi256ENS_6half_tEfNS_4arch4Sm80ELb0ELb0ELb0ELb1ELb1ELb0ELb1ELb0EEENS1_21CollectiveEpilogueFwdINS6_IJS8_SA_S9_EEENS6_IJNS7_ILi1EEESI_SI_EEESC_SE_Li256ELb1ELb1ELb0ELb0EEENS1_19SingleTileSchedulerILb1ELb0ELb1ELi128EEEEEEEEEvNT_6ParamsE:
	.zero		1576


//--------------------- .nv.constant0._ZN7cutlass13device_kernelIN5flash19enable_sm80_to_sm89INS1_16FlashAttnFwdSm80INS1_25CollectiveMainloopFwdSm80ILi8ELi1ELb0EN4cute5tupleIJNS5_1CILi128EEENS7_ILi48EEENS7_ILi256EEEEEELi256ENS_6half_tEfNS_4arch4Sm80ELb0ELb0ELb0ELb1ELb1ELb1ELb1ELb0EEENS1_21CollectiveEpilogueFwdINS6_IJS8_SA_S9_EEENS6_IJNS7_ILi1EEESI_SI_EEESC_SE_Li256ELb1ELb1ELb0ELb0EEENS1_19SingleTileSchedulerILb1ELb0ELb1ELi128EEEEEEEEEvNT_6ParamsE --------------------------
	.section	.nv.constant0._ZN7cutlass13device_kernelIN5flash19enable_sm80_to_sm89INS1_16FlashAttnFwdSm80INS1_25CollectiveMainloopFwdSm80ILi8ELi1ELb0EN4cute5tupleIJNS5_1CILi128EEENS7_ILi48EEENS7_ILi256EEEEEELi256ENS_6half_tEfNS_4arch4Sm80ELb0ELb0ELb0ELb1ELb1ELb1ELb1ELb0EEENS1_21CollectiveEpilogueFwdINS6_IJS8_SA_S9_EEENS6_IJNS7_ILi1EEESI_SI_EEESC_SE_Li256ELb1ELb1ELb0ELb0EEENS1_19SingleTileSchedulerILb1ELb0ELb1ELi128EEEEEEEEEvNT_6ParamsE,"a",@progbits
	.sectionflags	@""
	.align	4
.nv.constant0._ZN7cutlass13device_kernelIN5flash19enable_sm80_to_sm89INS1_16FlashAttnFwdSm80INS1_25CollectiveMainloopFwdSm80ILi8ELi1ELb0EN4cute5tupleIJNS5_1CILi128EEENS7_ILi48EEENS7_ILi256EEEEEELi256ENS_6half_tEfNS_4arch4Sm80ELb0ELb0ELb0ELb1ELb1ELb1ELb1ELb0EEENS1_21CollectiveEpilogueFwdINS6_IJS8_SA_S9_EEENS6_IJNS7_ILi1EEESI_SI_EEESC_SE_Li256ELb1ELb1ELb0ELb0EEENS1_19SingleTileSchedulerILb1ELb0ELb1ELi128EEEEEEEEEvNT_6ParamsE:
	.zero		1576


//--------------------- .nv.constant0._ZN7cutlass13device_kernelIN5flash19enable_sm80_to_sm89INS1_16FlashAttnFwdSm80INS1_25CollectiveMainloopFwdSm80ILi8ELi1ELb0EN4cute5tupleIJNS5_1CILi128EEENS7_ILi64EEENS7_ILi256EEEEEELi256ENS_6half_tEfNS_4arch4Sm80ELb0ELb1ELb0ELb0ELb1ELb0ELb1ELb0EEENS1_21CollectiveEpilogueFwdINS6_IJS8_SA_S9_EEENS6_IJNS7_ILi1EEESI_SI_EEESC_SE_Li256ELb0ELb1ELb0ELb0EEENS1_19SingleTileSchedulerILb0ELb0ELb1ELi128EEEEEEEEEvNT_6ParamsE --------------------------
	.section	.nv.constant0._ZN7cutlass13device_kernelIN5flash19enable_sm80_to_sm89INS1_16FlashAttnFwdSm80INS1_25CollectiveMainloopFwdSm80ILi8ELi1ELb0EN4cute5tupleIJNS5_1CILi128EEENS7_ILi64EEENS7_ILi256EEEEEELi256ENS_6half_tEfNS_4arch4Sm80ELb0ELb1ELb0ELb0ELb1ELb0ELb1ELb0EEENS1_21CollectiveEpilogueFwdINS6_IJS8_SA_S9_EEENS6_IJNS7_ILi1EEESI_SI_EEESC_SE_Li256ELb0ELb1ELb0ELb0EEENS1_19SingleTileSchedulerILb0ELb0ELb1ELi128EEEEEEEEEvNT_6ParamsE,"a",@progbits
	.sectionflags	@""
	.align	4
.nv.constant0._ZN7cutlass13device_kernelIN5flash19enable_sm80_to_sm89INS1_16FlashAttnFwdSm80INS1_25CollectiveMainloopFwdSm80ILi8ELi1ELb0EN4cute5tupleIJNS5_1CILi128EEENS7_ILi64EEENS7_ILi256EEEEEELi256ENS_6half_tEfNS_4arch4Sm80ELb0ELb1ELb0ELb0ELb1ELb0ELb1ELb0EEENS1_21CollectiveEpilogueFwdINS6_IJS8_SA_S9_EEENS6_IJNS7_ILi1EEESI_SI_EEESC_SE_Li256ELb0ELb1ELb0ELb0EEENS1_19SingleTileSchedulerILb0ELb0ELb1ELi128EEEEEEEEEvNT_6ParamsE:
	.zero		1576


//--------------------- .nv.constant0._ZN7cutlass13device_kernelIN5flash19enable_sm80_to_sm89INS1_16FlashAttnFwdSm80INS1_25CollectiveMainloopFwdSm80ILi8ELi1ELb0EN4cute5tupleIJNS5_1CILi128EEENS7_ILi64EEENS7_ILi256EEEEEELi256ENS_6half_tEfNS_4arch4Sm80ELb0ELb1ELb0ELb1ELb1ELb0ELb1ELb0EEENS1_21CollectiveEpilogueFwdINS6_IJS8_SA_S9_EEENS6_IJNS7_ILi1EEESI_SI_EEESC_SE_Li256ELb1ELb1ELb0ELb0EEENS1_19SingleTileSchedulerILb1ELb0ELb1ELi128EEEEEEEEEvNT_6ParamsE --------------------------
	.section	.nv.constant0._ZN7cutlass13device_kernelIN5flash19enable_sm80_to_sm89INS1_16FlashAttnFwdSm80INS1_25CollectiveMainloopFwdSm80ILi8ELi1ELb0EN4cute5tupleIJNS5_1CILi128EEENS7_ILi64EEENS7_ILi256EEEEEELi256ENS_6half_tEfNS_4arch4Sm80ELb0ELb1ELb0ELb1ELb1ELb0ELb1ELb0EEENS1_21CollectiveEpilogueFwdINS6_IJS8_SA_S9_EEENS6_IJNS7_ILi1EEESI_SI_EEESC_SE_Li256ELb1ELb1ELb0ELb0EEENS1_19SingleTileSchedulerILb1ELb0ELb1ELi128EEEEEEEEEvNT_6ParamsE,"a",@progbits
	.sectionflags	@""
	.align	4
.nv.constant0._ZN7cutlass13device_kernelIN5flash19enable_sm80_to_sm89INS1_16FlashAttnFwdSm80INS1_25CollectiveMainloopFwdSm80ILi8ELi1ELb0EN4cute5tupleIJNS5_1CILi128EEENS7_ILi64EEENS7_ILi256EEEEEELi256ENS_6half_tEfNS_4arch4Sm80ELb0ELb1ELb0ELb1ELb1ELb0ELb1ELb0EEENS1_21CollectiveEpilogueFwdINS6_IJS8_SA_S9_EEENS6_IJNS7_ILi1EEESI_SI_EEESC_SE_Li256ELb1ELb1ELb0ELb0EEENS1_19SingleTileSchedulerILb1ELb0ELb1ELi128EEEEEEEEEvNT_6ParamsE:
	.zero		1576


//--------------------- .nv.constant0._ZN7cutlass13device_kernelIN5flash19enable_sm80_to_sm89INS1_16FlashAttnFwdSm80INS1_25CollectiveMainloopFwdSm80ILi8ELi1ELb0EN4cute5tupleIJNS5_1CILi128EEENS7_ILi48EEENS7_ILi256EEEEEELi256ENS_6half_tEfNS_4arch4Sm80ELb0ELb1ELb0ELb1ELb1ELb1ELb1ELb0EEENS1_21CollectiveEpilogueFwdINS6_IJS8_SA_S9_EEENS6_IJNS7_ILi1EEESI_SI_EEESC_SE_Li256ELb1ELb1ELb0ELb0EEENS1_19SingleTileSchedulerILb1ELb0ELb1ELi128EEEEEEEEEvNT_6ParamsE --------------------------
	.section	.nv.constant0._ZN7cutlass13device_kernelIN5flash19enable_sm80_to_sm89INS1_16FlashAttnFwdSm80INS1_25CollectiveMainloopFwdSm80ILi8ELi1ELb0EN4cute5tupleIJNS5_1CILi128EEENS7_ILi48EEENS7_ILi256EEEEEELi256ENS_6half_tEfNS_4arch4Sm80ELb0ELb1ELb0ELb1ELb1ELb1ELb1ELb0EEENS1_21CollectiveEpilogueFwdINS6_IJS8_SA_S9_EEENS6_IJNS7_ILi1EEESI_SI_EEESC_SE_Li256ELb1ELb1ELb0ELb0EEENS1_19SingleTileSchedulerILb1ELb0ELb1ELi128EEEEEEEEEvNT_6ParamsE,"a",@progbits
	.sectionflags	@""
	.align	4
.nv.constant0._ZN7cutlass13device_kernelIN5flash19enable_sm80_to_sm89INS1_16FlashAttnFwdSm80INS1_25CollectiveMainloopFwdSm80ILi8ELi1ELb0EN4cute5tupleIJNS5_1CILi128EEENS7_ILi48EEENS7_ILi256EEEEEELi256ENS_6half_tEfNS_4arch4Sm80ELb0ELb1ELb0ELb1ELb1ELb1ELb1ELb0EEENS1_21CollectiveEpilogueFwdINS6_IJS8_SA_S9_EEENS6_IJNS7_ILi1EEESI_SI_EEESC_SE_Li256ELb1ELb1ELb0ELb0EEENS1_19SingleTileSchedulerILb1ELb0ELb1ELi128EEEEEEEEEvNT_6ParamsE:
	.zero		1576


//--------------------- .nv.constant0._ZN7cutlass13device_kernelIN5flash19enable_sm80_to_sm89INS1_16FlashAttnFwdSm80INS1_25CollectiveMainloopFwdSm80ILi8ELi1ELb0EN4cute5tupleIJNS5_1CILi128EEENS7_ILi96EEENS7_ILi256EEEEEELi256ENS_6half_tEfNS_4arch4Sm80ELb1ELb0ELb0ELb0ELb1ELb0ELb1ELb0EEENS1_21CollectiveEpilogueFwdINS6_IJS8_SA_S9_EEENS6_IJNS7_ILi1EEESI_SI_EEESC_SE_Li256ELb0ELb1ELb0ELb0EEENS1_30DynamicPersistentTileSchedulerILi256ELi256ELb0ELb1ELb0EEEEEEEEEvNT_6ParamsE --------------------------
	.section	.nv.constant0._ZN7cutlass13device_kernelIN5flash19enable_sm80_to_sm89INS1_16FlashAttnFwdSm80INS1_25CollectiveMainloopFwdSm80ILi8ELi1ELb0EN4cute5tupleIJNS5_1CILi128EEENS7_ILi96EEENS7_ILi256EEEEEELi256ENS_6half_tEfNS_4arch4Sm80ELb1ELb0ELb0ELb0ELb1ELb0ELb1ELb0EEENS1_21CollectiveEpilogueFwdINS6_IJS8_SA_S9_EEENS6_IJNS7_ILi1EEESI_SI_EEESC_SE_Li256ELb0ELb1ELb0ELb0EEENS1_30DynamicPersistentTileSchedulerILi256ELi256ELb0ELb1ELb0EEEEEEEEEvNT_6ParamsE,"a",@progbits
	.sectionflags	@""
	.align	4
.nv.constant0._ZN7cutlass13device_kernelIN5flash19enable_sm80_to_sm89INS1_16FlashAttnFwdSm80INS1_25CollectiveMainloopFwdSm80ILi8ELi1ELb0EN4cute5tupleIJNS5_1CILi128EEENS7_ILi96EEENS7_ILi256EEEEEELi256ENS_6half_tEfNS_4arch4Sm80ELb1ELb0ELb0ELb0ELb1ELb0ELb1ELb0EEENS1_21CollectiveEpilogueFwdINS6_IJS8_SA_S9_EEENS6_IJNS7_ILi1EEESI_SI_EEESC_SE_Li256ELb0ELb1ELb0ELb0EEENS1_30DynamicPersistentTileSchedulerILi256ELi256ELb0ELb1ELb0EEEEEEEEEvNT_6ParamsE:
	.zero		1592


//--------------------- .nv.constant0._ZN7cutlass13device_kernelIN5flash19enable_sm80_to_sm89INS1_16FlashAttnFwdSm80INS1_25CollectiveMainloopFwdSm80ILi8ELi1ELb0EN4cute5tupleIJNS5_1CILi128EEENS7_ILi96EEENS7_ILi256EEEEEELi256ENS_6half_tEfNS_4arch4Sm80ELb1ELb0ELb0ELb1ELb1ELb0ELb1ELb0EEENS1_21CollectiveEpilogueFwdINS6_IJS8_SA_S9_EEENS6_IJNS7_ILi1EEESI_SI_EEESC_SE_Li256ELb1ELb1ELb0ELb0EEENS1_19SingleTileSchedulerILb1ELb0ELb1ELi128EEEEEEEEEvNT_6ParamsE --------------------------
	.section	.nv.constant0._ZN7cutlass13device_kernelIN5flash19enable_sm80_to_sm89INS1_16FlashAttnFwdSm80INS1_25CollectiveMainloopFwdSm80ILi8ELi1ELb0EN4cute5tupleIJNS5_1CILi128EEENS7_ILi96EEENS7_ILi256EEEEEELi256ENS_6half_tEfNS_4arch4Sm80ELb1ELb0ELb0ELb1ELb1ELb0ELb1ELb0EEENS1_21CollectiveEpilogueFwdINS6_IJS8_SA_S9_EEENS6_IJNS7_ILi1EEESI_SI_EEESC_SE_Li256ELb1ELb1ELb0ELb0EEENS1_19SingleTileSchedulerILb1ELb0ELb1ELi128EEEEEEEEEvNT_6ParamsE,"a",@progbits
	.sectionflags	@""
	.align	4
.nv.constant0._ZN7cutlass13device_kernelIN5flash19enable_sm80_to_sm89INS1_16FlashAttnFwdSm80INS1_25CollectiveMainloopFwdSm80ILi8ELi1ELb0EN4cute5tupleIJNS5_1CILi128EEENS7_ILi96EEENS7_ILi256EEEEEELi256ENS_6half_tEfNS_4arch4Sm80ELb1ELb0ELb0ELb1ELb1ELb0ELb1ELb0EEENS1_21CollectiveEpilogueFwdINS6_IJS8_SA_S9_EEENS6_IJNS7_ILi1EEESI_SI_EEESC_SE_Li256ELb1ELb1ELb0ELb0EEENS1_19SingleTileSchedulerILb1ELb0ELb1ELi128EEEEEEEEEvNT_6ParamsE:
	.zero		1576


//--------------------- .nv.constant0._ZN7cutlass13device_kernelIN5flash19enable_sm80_to_sm89INS1_16FlashAttnFwdSm80INS1_25CollectiveMainloopFwdSm80ILi8ELi1ELb0EN4cute5tupleIJNS5_1CILi128EEENS7_ILi48EEENS7_ILi256EEEEEELi256ENS_6half_tEfNS_4arch4Sm80ELb1ELb0ELb0ELb1ELb1ELb1ELb1ELb0EEENS1_21CollectiveEpilogueFwdINS6_IJS8_SA_S9_EEENS6_IJNS7_ILi1EEESI_SI_EEESC_SE_Li256ELb1ELb1ELb0ELb0EEENS1_19SingleTileSchedulerILb1ELb0ELb1ELi128EEEEEEEEEvNT_6ParamsE --------------------------
	.section	.nv.constant0._ZN7cutlass13device_kernelIN5flash19enable_sm80_to_sm89INS1_16FlashAttnFwdSm80INS1_25CollectiveMainloopFwdSm80ILi8ELi1ELb0EN4cute5tupleIJNS5_1CILi128EEENS7_ILi48EEENS7_ILi256EEEEEELi256ENS_6half_tEfNS_4arch4Sm80ELb1ELb0ELb0ELb1ELb1ELb1ELb1ELb0EEENS1_21CollectiveEpilogueFwdINS6_IJS8_SA_S9_EEENS6_IJNS7_ILi1EEESI_SI_EEESC_SE_Li256ELb1ELb1ELb0ELb0EEENS1_19SingleTileSchedulerILb1ELb0ELb1ELi128EEEEEEEEEvNT_6ParamsE,"a",@progbits
	.sectionflags	@""
	.align	4
.nv.constant0._ZN7cutlass13device_kernelIN5flash19enable_sm80_to_sm89INS1_16FlashAttnFwdSm80INS1_25CollectiveMainloopFwdSm80ILi8ELi1ELb0EN4cute5tupleIJNS5_1CILi128EEENS7_ILi48EEENS7_ILi256EEEEEELi256ENS_6half_tEfNS_4arch4Sm80ELb1ELb0ELb0ELb1ELb1ELb1ELb1ELb0EEENS1_21CollectiveEpilogueFwdINS6_IJS8_SA_S9_EEENS6_IJNS7_ILi1EEESI_SI_EEESC_SE_Li256ELb1ELb1ELb0ELb0EEENS1_19SingleTileSchedulerILb1ELb0ELb1ELi128EEEEEEEEEvNT_6ParamsE:
	.zero		1576


//--------------------- SYMBOLS --------------------------

	.type		.nv.reservedSmem.offset0,@object
	.size		.nv.reservedSmem.offset0,0x4
